//
// Generated by NVIDIA NVVM Compiler
//
// Compiler Build ID: CL-36424714
// Cuda compilation tools, release 13.0, V13.0.88
// Based on NVVM 20.0.0
//

.version 9.0
.target sm_100
.address_size 64

	// .globl	_Z27attention_tensorcore_kernelILi16ELi64ELi128EEvPKfS1_S1_Pfiiiiif
.extern .shared .align 16 .b8 smem_raw[];

.visible .entry _Z27attention_tensorcore_kernelILi16ELi64ELi128EEvPKfS1_S1_Pfiiiiif(
	.param .u64 .ptr .align 1 _Z27attention_tensorcore_kernelILi16ELi64ELi128EEvPKfS1_S1_Pfiiiiif_param_0,
	.param .u64 .ptr .align 1 _Z27attention_tensorcore_kernelILi16ELi64ELi128EEvPKfS1_S1_Pfiiiiif_param_1,
	.param .u64 .ptr .align 1 _Z27attention_tensorcore_kernelILi16ELi64ELi128EEvPKfS1_S1_Pfiiiiif_param_2,
	.param .u64 .ptr .align 1 _Z27attention_tensorcore_kernelILi16ELi64ELi128EEvPKfS1_S1_Pfiiiiif_param_3,
	.param .u32 _Z27attention_tensorcore_kernelILi16ELi64ELi128EEvPKfS1_S1_Pfiiiiif_param_4,
	.param .u32 _Z27attention_tensorcore_kernelILi16ELi64ELi128EEvPKfS1_S1_Pfiiiiif_param_5,
	.param .u32 _Z27attention_tensorcore_kernelILi16ELi64ELi128EEvPKfS1_S1_Pfiiiiif_param_6,
	.param .u32 _Z27attention_tensorcore_kernelILi16ELi64ELi128EEvPKfS1_S1_Pfiiiiif_param_7,
	.param .u32 _Z27attention_tensorcore_kernelILi16ELi64ELi128EEvPKfS1_S1_Pfiiiiif_param_8,
	.param .f32 _Z27attention_tensorcore_kernelILi16ELi64ELi128EEvPKfS1_S1_Pfiiiiif_param_9
)
{
	.reg .pred 	%p<95>;
	.reg .b16 	%rs<63>;
	.reg .b32 	%r<528>;
	.reg .b32 	%f<573>;
	.reg .b64 	%rd<60>;

	ld.param.u32 	%r132, [_Z27attention_tensorcore_kernelILi16ELi64ELi128EEvPKfS1_S1_Pfiiiiif_param_6];
	ld.param.u32 	%r133, [_Z27attention_tensorcore_kernelILi16ELi64ELi128EEvPKfS1_S1_Pfiiiiif_param_7];
	ld.param.u32 	%r134, [_Z27attention_tensorcore_kernelILi16ELi64ELi128EEvPKfS1_S1_Pfiiiiif_param_8];
	mov.u32 	%r135, %ctaid.x;
	shl.b32 	%r1, %r135, 4;
	setp.le.s32 	%p1, %r132, %r1;
	@%p1 bra 	$L__BB0_112;
	ld.param.u32 	%r485, [_Z27attention_tensorcore_kernelILi16ELi64ELi128EEvPKfS1_S1_Pfiiiiif_param_6];
	sub.s32 	%r136, %r485, %r1;
	min.s32 	%r2, %r136, 16;
	mov.u32 	%r3, %tid.x;
	mul.lo.s32 	%r4, %r2, %r133;
	setp.ge.s32 	%p2, %r3, %r4;
	@%p2 bra 	$L__BB0_4;
	mov.u32 	%r5, %ntid.x;
	mov.u32 	%r490, %r3;
$L__BB0_3:
	shl.b32 	%r137, %r490, 2;
	mov.u32 	%r138, smem_raw;
	add.s32 	%r139, %r138, %r137;
	mov.b32 	%r140, 0;
	st.shared.u32 	[%r139+20480], %r140;
	add.s32 	%r490, %r490, %r5;
	setp.lt.s32 	%p3, %r490, %r4;
	@%p3 bra 	$L__BB0_3;
$L__BB0_4:
	bar.sync 	0;
	setp.lt.s32 	%p4, %r133, 1;
	@%p4 bra 	$L__BB0_19;
	mov.u32 	%r8, %ntid.x;
	max.s32 	%r9, %r2, 1;
	mov.b32 	%r491, 0;
$L__BB0_6:
	setp.lt.s32 	%p5, %r134, 1;
	sub.s32 	%r142, %r133, %r491;
	min.s32 	%r13, %r142, 64;
	@%p5 bra 	$L__BB0_93;
	mov.b32 	%r493, 0;
	mov.u32 	%r492, %r134;
$L__BB0_8:
	min.s32 	%r16, %r492, 128;
	and.b32  	%r17, %r16, 3;
	sub.s32 	%r18, %r134, %r493;
	min.s32 	%r19, %r18, 128;
	mul.lo.s32 	%r20, %r19, %r2;
	setp.ge.s32 	%p6, %r3, %r20;
	@%p6 bra 	$L__BB0_11;
	ld.param.u32 	%r486, [_Z27attention_tensorcore_kernelILi16ELi64ELi128EEvPKfS1_S1_Pfiiiiif_param_6];
	mul.lo.s32 	%r144, %r134, %r486;
	mov.u32 	%r145, %ctaid.y;
	mad.lo.s32 	%r21, %r144, %r145, %r493;
	mov.u32 	%r494, %r3;
$L__BB0_10:
	ld.param.u64 	%rd56, [_Z27attention_tensorcore_kernelILi16ELi64ELi128EEvPKfS1_S1_Pfiiiiif_param_0];
	div.s32 	%r146, %r494, %r19;
	mul.lo.s32 	%r147, %r146, %r19;
	sub.s32 	%r148, %r494, %r147;
	add.s32 	%r149, %r1, %r146;
	add.s32 	%r150, %r21, %r148;
	mad.lo.s32 	%r151, %r149, %r134, %r150;
	cvta.to.global.u64 	%rd10, %rd56;
	mul.wide.s32 	%rd11, %r151, 4;
	add.s64 	%rd12, %rd10, %rd11;
	ld.global.nc.f32 	%f70, [%rd12];
	// begin inline asm
	{  cvt.rn.f16.f32 %rs1, %f70;}

	// end inline asm
	shl.b32 	%r152, %r146, 7;
	add.s32 	%r153, %r152, %r148;
	shl.b32 	%r154, %r153, 1;
	mov.u32 	%r155, smem_raw;
	add.s32 	%r156, %r155, %r154;
	st.shared.u16 	[%r156], %rs1;
	add.s32 	%r494, %r494, %r8;
	setp.lt.s32 	%p7, %r494, %r20;
	@%p7 bra 	$L__BB0_10;
$L__BB0_11:
	mul.lo.s32 	%r22, %r19, %r13;
	setp.ge.s32 	%p8, %r3, %r22;
	@%p8 bra 	$L__BB0_14;
	mul.lo.s32 	%r157, %r134, %r133;
	mov.u32 	%r158, %ctaid.y;
	mad.lo.s32 	%r23, %r157, %r158, %r493;
	mov.u32 	%r495, %r3;
$L__BB0_13:
	ld.param.u64 	%rd57, [_Z27attention_tensorcore_kernelILi16ELi64ELi128EEvPKfS1_S1_Pfiiiiif_param_1];
	div.s32 	%r159, %r495, %r19;
	mul.lo.s32 	%r160, %r159, %r19;
	sub.s32 	%r161, %r495, %r160;
	add.s32 	%r162, %r159, %r491;
	add.s32 	%r163, %r23, %r161;
	mad.lo.s32 	%r164, %r162, %r134, %r163;
	cvta.to.global.u64 	%rd13, %rd57;
	mul.wide.s32 	%rd14, %r164, 4;
	add.s64 	%rd15, %rd13, %rd14;
	ld.global.nc.f32 	%f71, [%rd15];
	// begin inline asm
	{  cvt.rn.f16.f32 %rs2, %f71;}

	// end inline asm
	shl.b32 	%r165, %r159, 7;
	add.s32 	%r166, %r165, %r161;
	shl.b32 	%r167, %r166, 1;
	mov.u32 	%r168, smem_raw;
	add.s32 	%r169, %r168, %r167;
	st.shared.u16 	[%r169+4096], %rs2;
	add.s32 	%r495, %r495, %r8;
	setp.lt.s32 	%p9, %r495, %r22;
	@%p9 bra 	$L__BB0_13;
$L__BB0_14:
	ld.param.u32 	%r487, [_Z27attention_tensorcore_kernelILi16ELi64ELi128EEvPKfS1_S1_Pfiiiiif_param_6];
	sub.s32 	%r170, %r487, %r1;
	setp.lt.s32 	%p10, %r170, 1;
	bar.sync 	0;
	@%p10 bra 	$L__BB0_92;
	shr.s32 	%r171, %r19, 31;
	shr.u32 	%r172, %r171, 30;
	add.s32 	%r173, %r19, %r172;
	and.b32  	%r28, %r173, -4;
	setp.lt.s32 	%p11, %r18, 4;
	@%p11 bra 	$L__BB0_75;
	max.s32 	%r211, %r28, 4;
	add.s32 	%r212, %r211, -1;
	shr.u32 	%r213, %r212, 2;
	add.s32 	%r214, %r213, 1;
	and.b32  	%r29, %r214, 7;
	sub.s32 	%r215, %r16, %r28;
	and.b32  	%r30, %r215, 7;
	and.b32  	%r31, %r214, 2147483640;
	and.b32  	%r32, %r214, 3;
	and.b32  	%r33, %r212, 12;
	and.b32  	%r34, %r212, 4;
	sub.s32 	%r35, %r28, %r16;
	and.b32  	%r36, %r215, -8;
	and.b32  	%r37, %r16, 1;
	mov.b32 	%r496, 0;
$L__BB0_17:
	setp.lt.s32 	%p23, %r3, %r13;
	@%p23 bra 	$L__BB0_50;
$L__BB0_18:
	add.s32 	%r496, %r496, 1;
	setp.eq.s32 	%p40, %r496, %r9;
	@%p40 bra 	$L__BB0_92;
	bra.uni 	$L__BB0_17;
$L__BB0_19:
	mul.lo.s32 	%r10, %r2, %r133;
	setp.ge.s32 	%p43, %r3, %r10;
	@%p43 bra 	$L__BB0_22;
	mov.u32 	%r11, %ntid.x;
	mov.u32 	%r402, smem_raw;
	mov.u32 	%r515, %r3;
$L__BB0_21:
	ld.param.f32 	%f532, [_Z27attention_tensorcore_kernelILi16ELi64ELi128EEvPKfS1_S1_Pfiiiiif_param_9];
	shl.b32 	%r401, %r515, 2;
	add.s32 	%r403, %r402, %r401;
	ld.shared.f32 	%f378, [%r403+20480];
	mul.f32 	%f379, %f532, %f378;
	st.shared.f32 	[%r403+20480], %f379;
	add.s32 	%r515, %r515, %r11;
	setp.lt.s32 	%p44, %r515, %r10;
	@%p44 bra 	$L__BB0_21;
$L__BB0_22:
	ld.param.u32 	%r488, [_Z27attention_tensorcore_kernelILi16ELi64ELi128EEvPKfS1_S1_Pfiiiiif_param_6];
	bar.sync 	0;
	sub.s32 	%r404, %r488, %r1;
	setp.lt.s32 	%p45, %r404, 1;
	@%p45 bra 	$L__BB0_112;
	shl.b32 	%r406, %r133, 6;
	mov.u32 	%r407, smem_raw;
	add.s32 	%r408, %r407, %r406;
	add.s32 	%r88, %r408, 20480;
	mov.u32 	%r89, %ntid.x;
	and.b32  	%r90, %r3, 31;
	shr.u32 	%r409, %r3, 3;
	add.s32 	%r91, %r88, %r409;
	add.s32 	%r410, %r89, 31;
	shr.u32 	%r92, %r410, 5;
	shl.b32 	%r411, %r3, 2;
	and.b32  	%r412, %r411, 124;
	add.s32 	%r93, %r88, %r412;
	max.s32 	%r94, %r2, 1;
	and.b32  	%r95, %r133, 15;
	add.s32 	%r96, %r95, -1;
	and.b32  	%r97, %r133, 7;
	add.s32 	%r98, %r97, -1;
	and.b32  	%r99, %r133, 2147483632;
	and.b32  	%r100, %r133, 3;
	neg.s32 	%r101, %r99;
	shl.b32 	%r102, %r134, 4;
	shl.b32 	%r103, %r133, 2;
	mov.b32 	%r516, 0;
	mul.wide.s32 	%rd4, %r134, 4;
$L__BB0_24:
	setp.ge.s32 	%p46, %r3, %r133;
	mul.lo.s32 	%r413, %r516, %r133;
	shl.b32 	%r414, %r413, 2;
	mov.u32 	%r415, smem_raw;
	add.s32 	%r416, %r415, %r414;
	add.s32 	%r105, %r416, 20480;
	mov.f32 	%f558, 0fFF800000;
	@%p46 bra 	$L__BB0_27;
	mov.f32 	%f558, 0fFF800000;
	mov.u32 	%r517, %r3;
$L__BB0_26:
	shl.b32 	%r417, %r517, 2;
	add.s32 	%r418, %r105, %r417;
	ld.shared.f32 	%f382, [%r418];
	max.f32 	%f558, %f558, %f382;
	add.s32 	%r517, %r517, %r89;
	setp.lt.s32 	%p47, %r517, %r133;
	@%p47 bra 	$L__BB0_26;
$L__BB0_27:
	setp.ne.s32 	%p48, %r90, 0;
	mov.b32 	%r419, %f558;
	shfl.sync.bfly.b32	%r420|%p49, %r419, 16, 31, -1;
	mov.b32 	%f383, %r420;
	max.f32 	%f384, %f558, %f383;
	mov.b32 	%r421, %f384;
	shfl.sync.bfly.b32	%r422|%p50, %r421, 8, 31, -1;
	mov.b32 	%f385, %r422;
	max.f32 	%f386, %f384, %f385;
	mov.b32 	%r423, %f386;
	shfl.sync.bfly.b32	%r424|%p51, %r423, 4, 31, -1;
	mov.b32 	%f387, %r424;
	max.f32 	%f388, %f386, %f387;
	mov.b32 	%r425, %f388;
	shfl.sync.bfly.b32	%r426|%p52, %r425, 2, 31, -1;
	mov.b32 	%f389, %r426;
	max.f32 	%f390, %f388, %f389;
	mov.b32 	%r427, %f390;
	shfl.sync.bfly.b32	%r428|%p53, %r427, 1, 31, -1;
	mov.b32 	%f391, %r428;
	max.f32 	%f560, %f390, %f391;
	@%p48 bra 	$L__BB0_29;
	st.shared.f32 	[%r91], %f560;
$L__BB0_29:
	setp.gt.u32 	%p54, %r3, 31;
	bar.sync 	0;
	@%p54 bra 	$L__BB0_33;
	setp.ge.u32 	%p55, %r3, %r92;
	mov.f32 	%f559, 0fFF800000;
	@%p55 bra 	$L__BB0_32;
	ld.shared.f32 	%f559, [%r93];
$L__BB0_32:
	mov.b32 	%r429, %f559;
	shfl.sync.bfly.b32	%r430|%p56, %r429, 16, 31, -1;
	mov.b32 	%f393, %r430;
	max.f32 	%f394, %f559, %f393;
	mov.b32 	%r431, %f394;
	shfl.sync.bfly.b32	%r432|%p57, %r431, 8, 31, -1;
	mov.b32 	%f395, %r432;
	max.f32 	%f396, %f394, %f395;
	mov.b32 	%r433, %f396;
	shfl.sync.bfly.b32	%r434|%p58, %r433, 4, 31, -1;
	mov.b32 	%f397, %r434;
	max.f32 	%f398, %f396, %f397;
	mov.b32 	%r435, %f398;
	shfl.sync.bfly.b32	%r436|%p59, %r435, 2, 31, -1;
	mov.b32 	%f399, %r436;
	max.f32 	%f400, %f398, %f399;
	mov.b32 	%r437, %f400;
	shfl.sync.bfly.b32	%r438|%p60, %r437, 1, 31, -1;
	mov.b32 	%f401, %r438;
	max.f32 	%f560, %f400, %f401;
$L__BB0_33:
	setp.ne.s32 	%p61, %r3, 0;
	bar.sync 	0;
	@%p61 bra 	$L__BB0_35;
	st.shared.f32 	[%r88], %f560;
$L__BB0_35:
	setp.ge.s32 	%p62, %r3, %r133;
	bar.sync 	0;
	mov.f32 	%f562, 0f00000000;
	@%p62 bra 	$L__BB0_38;
	ld.shared.f32 	%f45, [%r88];
	mov.f32 	%f562, 0f00000000;
	mov.u32 	%r518, %r3;
$L__BB0_37:
	shl.b32 	%r439, %r518, 2;
	add.s32 	%r440, %r105, %r439;
	ld.shared.f32 	%f404, [%r440];
	sub.f32 	%f405, %f404, %f45;
	fma.rn.f32 	%f406, %f405, 0f3BBB989D, 0f3F000000;
	cvt.sat.f32.f32 	%f407, %f406;
	mov.f32 	%f408, 0f4B400001;
	mov.f32 	%f409, 0f437C0000;
	fma.rm.f32 	%f410, %f407, %f409, %f408;
	add.f32 	%f411, %f410, 0fCB40007F;
	neg.f32 	%f412, %f411;
	fma.rn.f32 	%f413, %f405, 0f3FB8AA3B, %f412;
	fma.rn.f32 	%f414, %f405, 0f32A57060, %f413;
	mov.b32 	%r441, %f410;
	shl.b32 	%r442, %r441, 23;
	mov.b32 	%f415, %r442;
	ex2.approx.ftz.f32 	%f416, %f414;
	mul.f32 	%f417, %f416, %f415;
	st.shared.f32 	[%r440], %f417;
	add.f32 	%f562, %f562, %f417;
	add.s32 	%r518, %r518, %r89;
	setp.lt.s32 	%p63, %r518, %r133;
	@%p63 bra 	$L__BB0_37;
$L__BB0_38:
	setp.ne.s32 	%p64, %r90, 0;
	mov.b32 	%r443, %f562;
	shfl.sync.bfly.b32	%r444|%p65, %r443, 16, 31, -1;
	mov.b32 	%f418, %r444;
	add.f32 	%f419, %f562, %f418;
	mov.b32 	%r445, %f419;
	shfl.sync.bfly.b32	%r446|%p66, %r445, 8, 31, -1;
	mov.b32 	%f420, %r446;
	add.f32 	%f421, %f419, %f420;
	mov.b32 	%r447, %f421;
	shfl.sync.bfly.b32	%r448|%p67, %r447, 4, 31, -1;
	mov.b32 	%f422, %r448;
	add.f32 	%f423, %f421, %f422;
	mov.b32 	%r449, %f423;
	shfl.sync.bfly.b32	%r450|%p68, %r449, 2, 31, -1;
	mov.b32 	%f424, %r450;
	add.f32 	%f425, %f423, %f424;
	mov.b32 	%r451, %f425;
	shfl.sync.bfly.b32	%r452|%p69, %r451, 1, 31, -1;
	mov.b32 	%f426, %r452;
	add.f32 	%f564, %f425, %f426;
	@%p64 bra 	$L__BB0_40;
	st.shared.f32 	[%r91], %f564;
$L__BB0_40:
	setp.gt.u32 	%p70, %r3, 31;
	bar.sync 	0;
	@%p70 bra 	$L__BB0_44;
	setp.ge.u32 	%p71, %r3, %r92;
	mov.f32 	%f563, 0f00000000;
	@%p71 bra 	$L__BB0_43;
	ld.shared.f32 	%f563, [%r93];
$L__BB0_43:
	mov.b32 	%r453, %f563;
	shfl.sync.bfly.b32	%r454|%p72, %r453, 16, 31, -1;
	mov.b32 	%f428, %r454;
	add.f32 	%f429, %f563, %f428;
	mov.b32 	%r455, %f429;
	shfl.sync.bfly.b32	%r456|%p73, %r455, 8, 31, -1;
	mov.b32 	%f430, %r456;
	add.f32 	%f431, %f429, %f430;
	mov.b32 	%r457, %f431;
	shfl.sync.bfly.b32	%r458|%p74, %r457, 4, 31, -1;
	mov.b32 	%f432, %r458;
	add.f32 	%f433, %f431, %f432;
	mov.b32 	%r459, %f433;
	shfl.sync.bfly.b32	%r460|%p75, %r459, 2, 31, -1;
	mov.b32 	%f434, %r460;
	add.f32 	%f435, %f433, %f434;
	mov.b32 	%r461, %f435;
	shfl.sync.bfly.b32	%r462|%p76, %r461, 1, 31, -1;
	mov.b32 	%f436, %r462;
	add.f32 	%f564, %f435, %f436;
$L__BB0_44:
	setp.ne.s32 	%p77, %r3, 0;
	bar.sync 	0;
	@%p77 bra 	$L__BB0_46;
	st.shared.f32 	[%r88], %f564;
$L__BB0_46:
	setp.ge.s32 	%p78, %r3, %r133;
	bar.sync 	0;
	@%p78 bra 	$L__BB0_49;
	ld.shared.f32 	%f54, [%r88];
	mov.u32 	%r519, %r3;
$L__BB0_48:
	setp.neu.f32 	%p79, %f54, 0f00000000;
	shl.b32 	%r463, %r519, 2;
	add.s32 	%r464, %r105, %r463;
	ld.shared.f32 	%f437, [%r464];
	div.rn.f32 	%f438, %f437, %f54;
	selp.f32 	%f439, %f438, 0f00000000, %p79;
	st.shared.f32 	[%r464], %f439;
	add.s32 	%r519, %r519, %r89;
	setp.lt.s32 	%p80, %r519, %r133;
	@%p80 bra 	$L__BB0_48;
$L__BB0_49:
	setp.ge.s32 	%p81, %r3, %r134;
	bar.sync 	0;
	@%p81 bra 	$L__BB0_111;
	bra.uni 	$L__BB0_94;
$L__BB0_50:
	shl.b32 	%r40, %r496, 7;
	mad.lo.s32 	%r41, %r496, %r133, %r491;
	mov.u32 	%r497, %r3;
$L__BB0_51:
	setp.lt.u32 	%p24, %r18, 32;
	shl.b32 	%r43, %r497, 7;
	mov.f32 	%f535, 0f00000000;
	mov.b32 	%r505, 0;
	@%p24 bra 	$L__BB0_54;
	mov.f32 	%f535, 0f00000000;
	mov.b32 	%r505, 0;
	mov.u32 	%r499, %r505;
$L__BB0_53:
	.pragma "nounroll";
	add.s32 	%r282, %r505, %r40;
	shl.b32 	%r283, %r282, 1;
	mov.u32 	%r284, smem_raw;
	add.s32 	%r285, %r284, %r283;
	ld.shared.v4.u32 	{%r219, %r223, %r227, %r231}, [%r285];
	add.s32 	%r286, %r505, %r43;
	shl.b32 	%r287, %r286, 1;
	add.s32 	%r288, %r284, %r287;
	ld.shared.v4.u32 	{%r221, %r225, %r229, %r233}, [%r288+4096];
	// begin inline asm
	{.reg .f16 low,high;
  mov.b32 {low,high},%r219;
  cvt.f32.f16 %f124, low;}

	// end inline asm
	// begin inline asm
	{.reg .f16 low,high;
  mov.b32 {low,high},%r219;
  cvt.f32.f16 %f125, high;}

	// end inline asm
	// begin inline asm
	{.reg .f16 low,high;
  mov.b32 {low,high},%r221;
  cvt.f32.f16 %f126, low;}

	// end inline asm
	// begin inline asm
	{.reg .f16 low,high;
  mov.b32 {low,high},%r221;
  cvt.f32.f16 %f127, high;}

	// end inline asm
	// begin inline asm
	{.reg .f16 low,high;
  mov.b32 {low,high},%r223;
  cvt.f32.f16 %f128, low;}

	// end inline asm
	// begin inline asm
	{.reg .f16 low,high;
  mov.b32 {low,high},%r223;
  cvt.f32.f16 %f129, high;}

	// end inline asm
	// begin inline asm
	{.reg .f16 low,high;
  mov.b32 {low,high},%r225;
  cvt.f32.f16 %f130, low;}

	// end inline asm
	// begin inline asm
	{.reg .f16 low,high;
  mov.b32 {low,high},%r225;
  cvt.f32.f16 %f131, high;}

	// end inline asm
	mul.f32 	%f188, %f125, %f127;
	fma.rn.f32 	%f189, %f124, %f126, %f188;
	add.f32 	%f190, %f535, %f189;
	mul.f32 	%f191, %f129, %f131;
	fma.rn.f32 	%f192, %f128, %f130, %f191;
	add.f32 	%f193, %f190, %f192;
	// begin inline asm
	{.reg .f16 low,high;
  mov.b32 {low,high},%r227;
  cvt.f32.f16 %f132, low;}

	// end inline asm
	// begin inline asm
	{.reg .f16 low,high;
  mov.b32 {low,high},%r227;
  cvt.f32.f16 %f133, high;}

	// end inline asm
	// begin inline asm
	{.reg .f16 low,high;
  mov.b32 {low,high},%r229;
  cvt.f32.f16 %f134, low;}

	// end inline asm
	// begin inline asm
	{.reg .f16 low,high;
  mov.b32 {low,high},%r229;
  cvt.f32.f16 %f135, high;}

	// end inline asm
	// begin inline asm
	{.reg .f16 low,high;
  mov.b32 {low,high},%r231;
  cvt.f32.f16 %f136, low;}

	// end inline asm
	// begin inline asm
	{.reg .f16 low,high;
  mov.b32 {low,high},%r231;
  cvt.f32.f16 %f137, high;}

	// end inline asm
	// begin inline asm
	{.reg .f16 low,high;
  mov.b32 {low,high},%r233;
  cvt.f32.f16 %f138, low;}

	// end inline asm
	// begin inline asm
	{.reg .f16 low,high;
  mov.b32 {low,high},%r233;
  cvt.f32.f16 %f139, high;}

	// end inline asm
	mul.f32 	%f194, %f133, %f135;
	fma.rn.f32 	%f195, %f132, %f134, %f194;
	add.f32 	%f196, %f193, %f195;
	mul.f32 	%f197, %f137, %f139;
	fma.rn.f32 	%f198, %f136, %f138, %f197;
	add.f32 	%f199, %f196, %f198;
	ld.shared.v4.u32 	{%r235, %r239, %r243, %r247}, [%r285+16];
	ld.shared.v4.u32 	{%r237, %r241, %r245, %r249}, [%r288+4112];
	// begin inline asm
	{.reg .f16 low,high;
  mov.b32 {low,high},%r235;
  cvt.f32.f16 %f140, low;}

	// end inline asm
	// begin inline asm
	{.reg .f16 low,high;
  mov.b32 {low,high},%r235;
  cvt.f32.f16 %f141, high;}

	// end inline asm
	// begin inline asm
	{.reg .f16 low,high;
  mov.b32 {low,high},%r237;
  cvt.f32.f16 %f142, low;}

	// end inline asm
	// begin inline asm
	{.reg .f16 low,high;
  mov.b32 {low,high},%r237;
  cvt.f32.f16 %f143, high;}

	// end inline asm
	// begin inline asm
	{.reg .f16 low,high;
  mov.b32 {low,high},%r239;
  cvt.f32.f16 %f144, low;}

	// end inline asm
	// begin inline asm
	{.reg .f16 low,high;
  mov.b32 {low,high},%r239;
  cvt.f32.f16 %f145, high;}

	// end inline asm
	// begin inline asm
	{.reg .f16 low,high;
  mov.b32 {low,high},%r241;
  cvt.f32.f16 %f146, low;}

	// end inline asm
	// begin inline asm
	{.reg .f16 low,high;
  mov.b32 {low,high},%r241;
  cvt.f32.f16 %f147, high;}

	// end inline asm
	mul.f32 	%f200, %f141, %f143;
	fma.rn.f32 	%f201, %f140, %f142, %f200;
	add.f32 	%f202, %f199, %f201;
	mul.f32 	%f203, %f145, %f147;
	fma.rn.f32 	%f204, %f144, %f146, %f203;
	add.f32 	%f205, %f202, %f204;
	// begin inline asm
	{.reg .f16 low,high;
  mov.b32 {low,high},%r243;
  cvt.f32.f16 %f148, low;}

	// end inline asm
	// begin inline asm
	{.reg .f16 low,high;
  mov.b32 {low,high},%r243;
  cvt.f32.f16 %f149, high;}

	// end inline asm
	// begin inline asm
	{.reg .f16 low,high;
  mov.b32 {low,high},%r245;
  cvt.f32.f16 %f150, low;}

	// end inline asm
	// begin inline asm
	{.reg .f16 low,high;
  mov.b32 {low,high},%r245;
  cvt.f32.f16 %f151, high;}

	// end inline asm
	// begin inline asm
	{.reg .f16 low,high;
  mov.b32 {low,high},%r247;
  cvt.f32.f16 %f152, low;}

	// end inline asm
	// begin inline asm
	{.reg .f16 low,high;
  mov.b32 {low,high},%r247;
  cvt.f32.f16 %f153, high;}

	// end inline asm
	// begin inline asm
	{.reg .f16 low,high;
  mov.b32 {low,high},%r249;
  cvt.f32.f16 %f154, low;}

	// end inline asm
	// begin inline asm
	{.reg .f16 low,high;
  mov.b32 {low,high},%r249;
  cvt.f32.f16 %f155, high;}

	// end inline asm
	mul.f32 	%f206, %f149, %f151;
	fma.rn.f32 	%f207, %f148, %f150, %f206;
	add.f32 	%f208, %f205, %f207;
	mul.f32 	%f209, %f153, %f155;
	fma.rn.f32 	%f210, %f152, %f154, %f209;
	add.f32 	%f211, %f208, %f210;
	ld.shared.v4.u32 	{%r251, %r255, %r259, %r263}, [%r285+32];
	ld.shared.v4.u32 	{%r253, %r257, %r261, %r265}, [%r288+4128];
	// begin inline asm
	{.reg .f16 low,high;
  mov.b32 {low,high},%r251;
  cvt.f32.f16 %f156, low;}

	// end inline asm
	// begin inline asm
	{.reg .f16 low,high;
  mov.b32 {low,high},%r251;
  cvt.f32.f16 %f157, high;}

	// end inline asm
	// begin inline asm
	{.reg .f16 low,high;
  mov.b32 {low,high},%r253;
  cvt.f32.f16 %f158, low;}

	// end inline asm
	// begin inline asm
	{.reg .f16 low,high;
  mov.b32 {low,high},%r253;
  cvt.f32.f16 %f159, high;}

	// end inline asm
	// begin inline asm
	{.reg .f16 low,high;
  mov.b32 {low,high},%r255;
  cvt.f32.f16 %f160, low;}

	// end inline asm
	// begin inline asm
	{.reg .f16 low,high;
  mov.b32 {low,high},%r255;
  cvt.f32.f16 %f161, high;}

	// end inline asm
	// begin inline asm
	{.reg .f16 low,high;
  mov.b32 {low,high},%r257;
  cvt.f32.f16 %f162, low;}

	// end inline asm
	// begin inline asm
	{.reg .f16 low,high;
  mov.b32 {low,high},%r257;
  cvt.f32.f16 %f163, high;}

	// end inline asm
	mul.f32 	%f212, %f157, %f159;
	fma.rn.f32 	%f213, %f156, %f158, %f212;
	add.f32 	%f214, %f211, %f213;
	mul.f32 	%f215, %f161, %f163;
	fma.rn.f32 	%f216, %f160, %f162, %f215;
	add.f32 	%f217, %f214, %f216;
	// begin inline asm
	{.reg .f16 low,high;
  mov.b32 {low,high},%r259;
  cvt.f32.f16 %f164, low;}

	// end inline asm
	// begin inline asm
	{.reg .f16 low,high;
  mov.b32 {low,high},%r259;
  cvt.f32.f16 %f165, high;}

	// end inline asm
	// begin inline asm
	{.reg .f16 low,high;
  mov.b32 {low,high},%r261;
  cvt.f32.f16 %f166, low;}

	// end inline asm
	// begin inline asm
	{.reg .f16 low,high;
  mov.b32 {low,high},%r261;
  cvt.f32.f16 %f167, high;}

	// end inline asm
	// begin inline asm
	{.reg .f16 low,high;
  mov.b32 {low,high},%r263;
  cvt.f32.f16 %f168, low;}

	// end inline asm
	// begin inline asm
	{.reg .f16 low,high;
  mov.b32 {low,high},%r263;
  cvt.f32.f16 %f169, high;}

	// end inline asm
	// begin inline asm
	{.reg .f16 low,high;
  mov.b32 {low,high},%r265;
  cvt.f32.f16 %f170, low;}

	// end inline asm
	// begin inline asm
	{.reg .f16 low,high;
  mov.b32 {low,high},%r265;
  cvt.f32.f16 %f171, high;}

	// end inline asm
	mul.f32 	%f218, %f165, %f167;
	fma.rn.f32 	%f219, %f164, %f166, %f218;
	add.f32 	%f220, %f217, %f219;
	mul.f32 	%f221, %f169, %f171;
	fma.rn.f32 	%f222, %f168, %f170, %f221;
	add.f32 	%f223, %f220, %f222;
	ld.shared.v4.u32 	{%r267, %r271, %r275, %r279}, [%r285+48];
	ld.shared.v4.u32 	{%r269, %r273, %r277, %r281}, [%r288+4144];
	// begin inline asm
	{.reg .f16 low,high;
  mov.b32 {low,high},%r267;
  cvt.f32.f16 %f172, low;}

	// end inline asm
	// begin inline asm
	{.reg .f16 low,high;
  mov.b32 {low,high},%r267;
  cvt.f32.f16 %f173, high;}

	// end inline asm
	// begin inline asm
	{.reg .f16 low,high;
  mov.b32 {low,high},%r269;
  cvt.f32.f16 %f174, low;}

	// end inline asm
	// begin inline asm
	{.reg .f16 low,high;
  mov.b32 {low,high},%r269;
  cvt.f32.f16 %f175, high;}

	// end inline asm
	// begin inline asm
	{.reg .f16 low,high;
  mov.b32 {low,high},%r271;
  cvt.f32.f16 %f176, low;}

	// end inline asm
	// begin inline asm
	{.reg .f16 low,high;
  mov.b32 {low,high},%r271;
  cvt.f32.f16 %f177, high;}

	// end inline asm
	// begin inline asm
	{.reg .f16 low,high;
  mov.b32 {low,high},%r273;
  cvt.f32.f16 %f178, low;}

	// end inline asm
	// begin inline asm
	{.reg .f16 low,high;
  mov.b32 {low,high},%r273;
  cvt.f32.f16 %f179, high;}

	// end inline asm
	mul.f32 	%f224, %f173, %f175;
	fma.rn.f32 	%f225, %f172, %f174, %f224;
	add.f32 	%f226, %f223, %f225;
	mul.f32 	%f227, %f177, %f179;
	fma.rn.f32 	%f228, %f176, %f178, %f227;
	add.f32 	%f229, %f226, %f228;
	// begin inline asm
	{.reg .f16 low,high;
  mov.b32 {low,high},%r275;
  cvt.f32.f16 %f180, low;}

	// end inline asm
	// begin inline asm
	{.reg .f16 low,high;
  mov.b32 {low,high},%r275;
  cvt.f32.f16 %f181, high;}

	// end inline asm
	// begin inline asm
	{.reg .f16 low,high;
  mov.b32 {low,high},%r277;
  cvt.f32.f16 %f182, low;}

	// end inline asm
	// begin inline asm
	{.reg .f16 low,high;
  mov.b32 {low,high},%r277;
  cvt.f32.f16 %f183, high;}

	// end inline asm
	// begin inline asm
	{.reg .f16 low,high;
  mov.b32 {low,high},%r279;
  cvt.f32.f16 %f184, low;}

	// end inline asm
	// begin inline asm
	{.reg .f16 low,high;
  mov.b32 {low,high},%r279;
  cvt.f32.f16 %f185, high;}

	// end inline asm
	// begin inline asm
	{.reg .f16 low,high;
  mov.b32 {low,high},%r281;
  cvt.f32.f16 %f186, low;}

	// end inline asm
	// begin inline asm
	{.reg .f16 low,high;
  mov.b32 {low,high},%r281;
  cvt.f32.f16 %f187, high;}

	// end inline asm
	mul.f32 	%f230, %f181, %f183;
	fma.rn.f32 	%f231, %f180, %f182, %f230;
	add.f32 	%f232, %f229, %f231;
	mul.f32 	%f233, %f185, %f187;
	fma.rn.f32 	%f234, %f184, %f186, %f233;
	add.f32 	%f535, %f232, %f234;
	add.s32 	%r505, %r505, 32;
	add.s32 	%r499, %r499, 8;
	setp.eq.s32 	%p25, %r499, %r31;
	@%p25 bra 	$L__BB0_54;
	bra.uni 	$L__BB0_53;
$L__BB0_54:
	setp.eq.s32 	%p26, %r29, 0;
	@%p26 bra 	$L__BB0_62;
	add.s32 	%r289, %r29, -1;
	setp.lt.u32 	%p27, %r289, 3;
	@%p27 bra 	$L__BB0_57;
	add.s32 	%r322, %r505, %r40;
	shl.b32 	%r323, %r322, 1;
	mov.u32 	%r324, smem_raw;
	add.s32 	%r325, %r324, %r323;
	ld.shared.v2.u32 	{%r291, %r295}, [%r325];
	add.s32 	%r326, %r505, %r43;
	shl.b32 	%r327, %r326, 1;
	add.s32 	%r328, %r324, %r327;
	ld.shared.v2.u32 	{%r293, %r297}, [%r328+4096];
	// begin inline asm
	{.reg .f16 low,high;
  mov.b32 {low,high},%r291;
  cvt.f32.f16 %f236, low;}

	// end inline asm
	// begin inline asm
	{.reg .f16 low,high;
  mov.b32 {low,high},%r291;
  cvt.f32.f16 %f237, high;}

	// end inline asm
	// begin inline asm
	{.reg .f16 low,high;
  mov.b32 {low,high},%r293;
  cvt.f32.f16 %f238, low;}

	// end inline asm
	// begin inline asm
	{.reg .f16 low,high;
  mov.b32 {low,high},%r293;
  cvt.f32.f16 %f239, high;}

	// end inline asm
	// begin inline asm
	{.reg .f16 low,high;
  mov.b32 {low,high},%r295;
  cvt.f32.f16 %f240, low;}

	// end inline asm
	// begin inline asm
	{.reg .f16 low,high;
  mov.b32 {low,high},%r295;
  cvt.f32.f16 %f241, high;}

	// end inline asm
	// begin inline asm
	{.reg .f16 low,high;
  mov.b32 {low,high},%r297;
  cvt.f32.f16 %f242, low;}

	// end inline asm
	// begin inline asm
	{.reg .f16 low,high;
  mov.b32 {low,high},%r297;
  cvt.f32.f16 %f243, high;}

	// end inline asm
	mul.f32 	%f268, %f237, %f239;
	fma.rn.f32 	%f269, %f236, %f238, %f268;
	add.f32 	%f270, %f535, %f269;
	mul.f32 	%f271, %f241, %f243;
	fma.rn.f32 	%f272, %f240, %f242, %f271;
	add.f32 	%f273, %f270, %f272;
	ld.shared.v2.u32 	{%r299, %r303}, [%r325+8];
	ld.shared.v2.u32 	{%r301, %r305}, [%r328+4104];
	// begin inline asm
	{.reg .f16 low,high;
  mov.b32 {low,high},%r299;
  cvt.f32.f16 %f244, low;}

	// end inline asm
	// begin inline asm
	{.reg .f16 low,high;
  mov.b32 {low,high},%r299;
  cvt.f32.f16 %f245, high;}

	// end inline asm
	// begin inline asm
	{.reg .f16 low,high;
  mov.b32 {low,high},%r301;
  cvt.f32.f16 %f246, low;}

	// end inline asm
	// begin inline asm
	{.reg .f16 low,high;
  mov.b32 {low,high},%r301;
  cvt.f32.f16 %f247, high;}

	// end inline asm
	// begin inline asm
	{.reg .f16 low,high;
  mov.b32 {low,high},%r303;
  cvt.f32.f16 %f248, low;}

	// end inline asm
	// begin inline asm
	{.reg .f16 low,high;
  mov.b32 {low,high},%r303;
  cvt.f32.f16 %f249, high;}

	// end inline asm
	// begin inline asm
	{.reg .f16 low,high;
  mov.b32 {low,high},%r305;
  cvt.f32.f16 %f250, low;}

	// end inline asm
	// begin inline asm
	{.reg .f16 low,high;
  mov.b32 {low,high},%r305;
  cvt.f32.f16 %f251, high;}

	// end inline asm
	mul.f32 	%f274, %f245, %f247;
	fma.rn.f32 	%f275, %f244, %f246, %f274;
	add.f32 	%f276, %f273, %f275;
	mul.f32 	%f277, %f249, %f251;
	fma.rn.f32 	%f278, %f248, %f250, %f277;
	add.f32 	%f279, %f276, %f278;
	ld.shared.v2.u32 	{%r307, %r311}, [%r325+16];
	ld.shared.v2.u32 	{%r309, %r313}, [%r328+4112];
	// begin inline asm
	{.reg .f16 low,high;
  mov.b32 {low,high},%r307;
  cvt.f32.f16 %f252, low;}

	// end inline asm
	// begin inline asm
	{.reg .f16 low,high;
  mov.b32 {low,high},%r307;
  cvt.f32.f16 %f253, high;}

	// end inline asm
	// begin inline asm
	{.reg .f16 low,high;
  mov.b32 {low,high},%r309;
  cvt.f32.f16 %f254, low;}

	// end inline asm
	// begin inline asm
	{.reg .f16 low,high;
  mov.b32 {low,high},%r309;
  cvt.f32.f16 %f255, high;}

	// end inline asm
	// begin inline asm
	{.reg .f16 low,high;
  mov.b32 {low,high},%r311;
  cvt.f32.f16 %f256, low;}

	// end inline asm
	// begin inline asm
	{.reg .f16 low,high;
  mov.b32 {low,high},%r311;
  cvt.f32.f16 %f257, high;}

	// end inline asm
	// begin inline asm
	{.reg .f16 low,high;
  mov.b32 {low,high},%r313;
  cvt.f32.f16 %f258, low;}

	// end inline asm
	// begin inline asm
	{.reg .f16 low,high;
  mov.b32 {low,high},%r313;
  cvt.f32.f16 %f259, high;}

	// end inline asm
	mul.f32 	%f280, %f253, %f255;
	fma.rn.f32 	%f281, %f252, %f254, %f280;
	add.f32 	%f282, %f279, %f281;
	mul.f32 	%f283, %f257, %f259;
	fma.rn.f32 	%f284, %f256, %f258, %f283;
	add.f32 	%f285, %f282, %f284;
	ld.shared.v2.u32 	{%r315, %r319}, [%r325+24];
	ld.shared.v2.u32 	{%r317, %r321}, [%r328+4120];
	// begin inline asm
	{.reg .f16 low,high;
  mov.b32 {low,high},%r315;
  cvt.f32.f16 %f260, low;}

	// end inline asm
	// begin inline asm
	{.reg .f16 low,high;
  mov.b32 {low,high},%r315;
  cvt.f32.f16 %f261, high;}

	// end inline asm
	// begin inline asm
	{.reg .f16 low,high;
  mov.b32 {low,high},%r317;
  cvt.f32.f16 %f262, low;}

	// end inline asm
	// begin inline asm
	{.reg .f16 low,high;
  mov.b32 {low,high},%r317;
  cvt.f32.f16 %f263, high;}

	// end inline asm
	// begin inline asm
	{.reg .f16 low,high;
  mov.b32 {low,high},%r319;
  cvt.f32.f16 %f264, low;}

	// end inline asm
	// begin inline asm
	{.reg .f16 low,high;
  mov.b32 {low,high},%r319;
  cvt.f32.f16 %f265, high;}

	// end inline asm
	// begin inline asm
	{.reg .f16 low,high;
  mov.b32 {low,high},%r321;
  cvt.f32.f16 %f266, low;}

	// end inline asm
	// begin inline asm
	{.reg .f16 low,high;
  mov.b32 {low,high},%r321;
  cvt.f32.f16 %f267, high;}

	// end inline asm
	mul.f32 	%f286, %f261, %f263;
	fma.rn.f32 	%f287, %f260, %f262, %f286;
	add.f32 	%f288, %f285, %f287;
	mul.f32 	%f289, %f265, %f267;
	fma.rn.f32 	%f290, %f264, %f266, %f289;
	add.f32 	%f535, %f288, %f290;
	add.s32 	%r505, %r505, 16;
$L__BB0_57:
	setp.eq.s32 	%p28, %r32, 0;
	@%p28 bra 	$L__BB0_62;
	setp.eq.s32 	%p29, %r33, 0;
	@%p29 bra 	$L__BB0_60;
	add.s32 	%r345, %r505, %r40;
	shl.b32 	%r346, %r345, 1;
	mov.u32 	%r347, smem_raw;
	add.s32 	%r348, %r347, %r346;
	ld.shared.v2.u32 	{%r330, %r334}, [%r348];
	add.s32 	%r349, %r505, %r43;
	shl.b32 	%r350, %r349, 1;
	add.s32 	%r351, %r347, %r350;
	ld.shared.v2.u32 	{%r332, %r336}, [%r351+4096];
	// begin inline asm
	{.reg .f16 low,high;
  mov.b32 {low,high},%r330;
  cvt.f32.f16 %f292, low;}

	// end inline asm
	// begin inline asm
	{.reg .f16 low,high;
  mov.b32 {low,high},%r330;
  cvt.f32.f16 %f293, high;}

	// end inline asm
	// begin inline asm
	{.reg .f16 low,high;
  mov.b32 {low,high},%r332;
  cvt.f32.f16 %f294, low;}

	// end inline asm
	// begin inline asm
	{.reg .f16 low,high;
  mov.b32 {low,high},%r332;
  cvt.f32.f16 %f295, high;}

	// end inline asm
	// begin inline asm
	{.reg .f16 low,high;
  mov.b32 {low,high},%r334;
  cvt.f32.f16 %f296, low;}

	// end inline asm
	// begin inline asm
	{.reg .f16 low,high;
  mov.b32 {low,high},%r334;
  cvt.f32.f16 %f297, high;}

	// end inline asm
	// begin inline asm
	{.reg .f16 low,high;
  mov.b32 {low,high},%r336;
  cvt.f32.f16 %f298, low;}

	// end inline asm
	// begin inline asm
	{.reg .f16 low,high;
  mov.b32 {low,high},%r336;
  cvt.f32.f16 %f299, high;}

	// end inline asm
	mul.f32 	%f308, %f293, %f295;
	fma.rn.f32 	%f309, %f292, %f294, %f308;
	add.f32 	%f310, %f535, %f309;
	mul.f32 	%f311, %f297, %f299;
	fma.rn.f32 	%f312, %f296, %f298, %f311;
	add.f32 	%f313, %f310, %f312;
	ld.shared.v2.u32 	{%r338, %r342}, [%r348+8];
	ld.shared.v2.u32 	{%r340, %r344}, [%r351+4104];
	// begin inline asm
	{.reg .f16 low,high;
  mov.b32 {low,high},%r338;
  cvt.f32.f16 %f300, low;}

	// end inline asm
	// begin inline asm
	{.reg .f16 low,high;
  mov.b32 {low,high},%r338;
  cvt.f32.f16 %f301, high;}

	// end inline asm
	// begin inline asm
	{.reg .f16 low,high;
  mov.b32 {low,high},%r340;
  cvt.f32.f16 %f302, low;}

	// end inline asm
	// begin inline asm
	{.reg .f16 low,high;
  mov.b32 {low,high},%r340;
  cvt.f32.f16 %f303, high;}

	// end inline asm
	// begin inline asm
	{.reg .f16 low,high;
  mov.b32 {low,high},%r342;
  cvt.f32.f16 %f304, low;}

	// end inline asm
	// begin inline asm
	{.reg .f16 low,high;
  mov.b32 {low,high},%r342;
  cvt.f32.f16 %f305, high;}

	// end inline asm
	// begin inline asm
	{.reg .f16 low,high;
  mov.b32 {low,high},%r344;
  cvt.f32.f16 %f306, low;}

	// end inline asm
	// begin inline asm
	{.reg .f16 low,high;
  mov.b32 {low,high},%r344;
  cvt.f32.f16 %f307, high;}

	// end inline asm
	mul.f32 	%f314, %f301, %f303;
	fma.rn.f32 	%f315, %f300, %f302, %f314;
	add.f32 	%f316, %f313, %f315;
	mul.f32 	%f317, %f305, %f307;
	fma.rn.f32 	%f318, %f304, %f306, %f317;
	add.f32 	%f535, %f316, %f318;
	add.s32 	%r505, %r505, 8;
$L__BB0_60:
	setp.ne.s32 	%p30, %r34, 0;
	@%p30 bra 	$L__BB0_62;
	add.s32 	%r360, %r505, %r40;
	shl.b32 	%r361, %r360, 1;
	mov.u32 	%r362, smem_raw;
	add.s32 	%r363, %r362, %r361;
	ld.shared.v2.u32 	{%r353, %r357}, [%r363];
	add.s32 	%r364, %r505, %r43;
	shl.b32 	%r365, %r364, 1;
	add.s32 	%r366, %r362, %r365;
	ld.shared.v2.u32 	{%r355, %r359}, [%r366+4096];
	// begin inline asm
	{.reg .f16 low,high;
  mov.b32 {low,high},%r353;
  cvt.f32.f16 %f319, low;}

	// end inline asm
	// begin inline asm
	{.reg .f16 low,high;
  mov.b32 {low,high},%r353;
  cvt.f32.f16 %f320, high;}

	// end inline asm
	// begin inline asm
	{.reg .f16 low,high;
  mov.b32 {low,high},%r355;
  cvt.f32.f16 %f321, low;}

	// end inline asm
	// begin inline asm
	{.reg .f16 low,high;
  mov.b32 {low,high},%r355;
  cvt.f32.f16 %f322, high;}

	// end inline asm
	// begin inline asm
	{.reg .f16 low,high;
  mov.b32 {low,high},%r357;
  cvt.f32.f16 %f323, low;}

	// end inline asm
	// begin inline asm
	{.reg .f16 low,high;
  mov.b32 {low,high},%r357;
  cvt.f32.f16 %f324, high;}

	// end inline asm
	// begin inline asm
	{.reg .f16 low,high;
  mov.b32 {low,high},%r359;
  cvt.f32.f16 %f325, low;}

	// end inline asm
	// begin inline asm
	{.reg .f16 low,high;
  mov.b32 {low,high},%r359;
  cvt.f32.f16 %f326, high;}

	// end inline asm
	mul.f32 	%f327, %f320, %f322;
	fma.rn.f32 	%f328, %f319, %f321, %f327;
	add.f32 	%f329, %f535, %f328;
	mul.f32 	%f330, %f324, %f326;
	fma.rn.f32 	%f331, %f323, %f325, %f330;
	add.f32 	%f535, %f329, %f331;
$L__BB0_62:
	setp.lt.s32 	%p31, %r28, %r19;
	@%p31 bra 	$L__BB0_63;
	bra.uni 	$L__BB0_74;
$L__BB0_63:
	setp.gt.u32 	%p32, %r35, -8;
	mov.u32 	%r502, %r28;
	@%p32 bra 	$L__BB0_66;
	mov.b32 	%r501, 0;
	mov.u32 	%r502, %r28;
$L__BB0_65:
	.pragma "nounroll";
	add.s32 	%r368, %r40, %r502;
	shl.b32 	%r369, %r368, 1;
	mov.u32 	%r370, smem_raw;
	add.s32 	%r371, %r370, %r369;
	ld.shared.v4.u16 	{%rs33, %rs35, %rs37, %rs39}, [%r371];
	// begin inline asm
	{  cvt.f32.f16 %f333, %rs33;}

	// end inline asm
	add.s32 	%r372, %r43, %r502;
	shl.b32 	%r373, %r372, 1;
	add.s32 	%r374, %r370, %r373;
	ld.shared.v4.u16 	{%rs34, %rs36, %rs38, %rs40}, [%r374+4096];
	// begin inline asm
	{  cvt.f32.f16 %f334, %rs34;}

	// end inline asm
	fma.rn.f32 	%f349, %f333, %f334, %f535;
	// begin inline asm
	{  cvt.f32.f16 %f335, %rs35;}

	// end inline asm
	// begin inline asm
	{  cvt.f32.f16 %f336, %rs36;}

	// end inline asm
	fma.rn.f32 	%f350, %f335, %f336, %f349;
	// begin inline asm
	{  cvt.f32.f16 %f337, %rs37;}

	// end inline asm
	// begin inline asm
	{  cvt.f32.f16 %f338, %rs38;}

	// end inline asm
	fma.rn.f32 	%f351, %f337, %f338, %f350;
	// begin inline asm
	{  cvt.f32.f16 %f339, %rs39;}

	// end inline asm
	// begin inline asm
	{  cvt.f32.f16 %f340, %rs40;}

	// end inline asm
	fma.rn.f32 	%f352, %f339, %f340, %f351;
	ld.shared.v4.u16 	{%rs41, %rs43, %rs45, %rs47}, [%r371+8];
	// begin inline asm
	{  cvt.f32.f16 %f341, %rs41;}

	// end inline asm
	ld.shared.v4.u16 	{%rs42, %rs44, %rs46, %rs48}, [%r374+4104];
	// begin inline asm
	{  cvt.f32.f16 %f342, %rs42;}

	// end inline asm
	fma.rn.f32 	%f353, %f341, %f342, %f352;
	// begin inline asm
	{  cvt.f32.f16 %f343, %rs43;}

	// end inline asm
	// begin inline asm
	{  cvt.f32.f16 %f344, %rs44;}

	// end inline asm
	fma.rn.f32 	%f354, %f343, %f344, %f353;
	// begin inline asm
	{  cvt.f32.f16 %f345, %rs45;}

	// end inline asm
	// begin inline asm
	{  cvt.f32.f16 %f346, %rs46;}

	// end inline asm
	fma.rn.f32 	%f355, %f345, %f346, %f354;
	// begin inline asm
	{  cvt.f32.f16 %f347, %rs47;}

	// end inline asm
	// begin inline asm
	{  cvt.f32.f16 %f348, %rs48;}

	// end inline asm
	fma.rn.f32 	%f535, %f347, %f348, %f355;
	add.s32 	%r502, %r502, 8;
	add.s32 	%r501, %r501, 8;
	setp.eq.s32 	%p33, %r501, %r36;
	@%p33 bra 	$L__BB0_66;
	bra.uni 	$L__BB0_65;
$L__BB0_66:
	setp.eq.s32 	%p34, %r30, 0;
	@%p34 bra 	$L__BB0_74;
	add.s32 	%r375, %r30, -1;
	setp.lt.u32 	%p35, %r375, 3;
	@%p35 bra 	$L__BB0_69;
	add.s32 	%r376, %r40, %r502;
	shl.b32 	%r377, %r376, 1;
	mov.u32 	%r378, smem_raw;
	add.s32 	%r379, %r378, %r377;
	ld.shared.u16 	%rs49, [%r379];
	// begin inline asm
	{  cvt.f32.f16 %f357, %rs49;}

	// end inline asm
	add.s32 	%r380, %r43, %r502;
	shl.b32 	%r381, %r380, 1;
	add.s32 	%r382, %r378, %r381;
	ld.shared.u16 	%rs50, [%r382+4096];
	// begin inline asm
	{  cvt.f32.f16 %f358, %rs50;}

	// end inline asm
	fma.rn.f32 	%f365, %f357, %f358, %f535;
	ld.shared.u16 	%rs51, [%r379+2];
	// begin inline asm
	{  cvt.f32.f16 %f359, %rs51;}

	// end inline asm
	ld.shared.u16 	%rs52, [%r382+4098];
	// begin inline asm
	{  cvt.f32.f16 %f360, %rs52;}

	// end inline asm
	fma.rn.f32 	%f366, %f359, %f360, %f365;
	ld.shared.u16 	%rs53, [%r379+4];
	// begin inline asm
	{  cvt.f32.f16 %f361, %rs53;}

	// end inline asm
	ld.shared.u16 	%rs54, [%r382+4100];
	// begin inline asm
	{  cvt.f32.f16 %f362, %rs54;}

	// end inline asm
	fma.rn.f32 	%f367, %f361, %f362, %f366;
	ld.shared.u16 	%rs55, [%r379+6];
	// begin inline asm
	{  cvt.f32.f16 %f363, %rs55;}

	// end inline asm
	ld.shared.u16 	%rs56, [%r382+4102];
	// begin inline asm
	{  cvt.f32.f16 %f364, %rs56;}

	// end inline asm
	fma.rn.f32 	%f535, %f363, %f364, %f367;
	add.s32 	%r502, %r502, 4;
$L__BB0_69:
	setp.eq.s32 	%p36, %r17, 0;
	@%p36 bra 	$L__BB0_74;
	setp.eq.s32 	%p37, %r17, 1;
	@%p37 bra 	$L__BB0_72;
	add.s32 	%r383, %r40, %r502;
	shl.b32 	%r384, %r383, 1;
	mov.u32 	%r385, smem_raw;
	add.s32 	%r386, %r385, %r384;
	ld.shared.u16 	%rs57, [%r386];
	// begin inline asm
	{  cvt.f32.f16 %f369, %rs57;}

	// end inline asm
	add.s32 	%r387, %r43, %r502;
	shl.b32 	%r388, %r387, 1;
	add.s32 	%r389, %r385, %r388;
	ld.shared.u16 	%rs58, [%r389+4096];
	// begin inline asm
	{  cvt.f32.f16 %f370, %rs58;}

	// end inline asm
	fma.rn.f32 	%f373, %f369, %f370, %f535;
	ld.shared.u16 	%rs59, [%r386+2];
	// begin inline asm
	{  cvt.f32.f16 %f371, %rs59;}

	// end inline asm
	ld.shared.u16 	%rs60, [%r389+4098];
	// begin inline asm
	{  cvt.f32.f16 %f372, %rs60;}

	// end inline asm
	fma.rn.f32 	%f535, %f371, %f372, %f373;
	add.s32 	%r502, %r502, 2;
$L__BB0_72:
	setp.eq.s32 	%p38, %r37, 0;
	@%p38 bra 	$L__BB0_74;
	add.s32 	%r390, %r40, %r502;
	shl.b32 	%r391, %r390, 1;
	mov.u32 	%r392, smem_raw;
	add.s32 	%r393, %r392, %r391;
	ld.shared.u16 	%rs61, [%r393];
	// begin inline asm
	{  cvt.f32.f16 %f374, %rs61;}

	// end inline asm
	add.s32 	%r394, %r43, %r502;
	shl.b32 	%r395, %r394, 1;
	add.s32 	%r396, %r392, %r395;
	ld.shared.u16 	%rs62, [%r396+4096];
	// begin inline asm
	{  cvt.f32.f16 %f375, %rs62;}

	// end inline asm
	fma.rn.f32 	%f535, %f374, %f375, %f535;
$L__BB0_74:
	add.s32 	%r397, %r41, %r497;
	shl.b32 	%r398, %r397, 2;
	mov.u32 	%r399, smem_raw;
	add.s32 	%r400, %r399, %r398;
	ld.shared.f32 	%f376, [%r400+20480];
	add.f32 	%f377, %f535, %f376;
	st.shared.f32 	[%r400+20480], %f377;
	add.s32 	%r497, %r497, %r8;
	setp.lt.s32 	%p39, %r497, %r13;
	@%p39 bra 	$L__BB0_51;
	bra.uni 	$L__BB0_18;
$L__BB0_75:
	sub.s32 	%r175, %r16, %r28;
	and.b32  	%r63, %r175, 7;
	sub.s32 	%r64, %r28, %r16;
	and.b32  	%r65, %r175, -8;
	and.b32  	%r66, %r16, 1;
	mov.b32 	%r508, 0;
$L__BB0_76:
	setp.ge.s32 	%p12, %r3, %r13;
	@%p12 bra 	$L__BB0_91;
	shl.b32 	%r68, %r508, 7;
	mad.lo.s32 	%r69, %r508, %r133, %r491;
	mov.u32 	%r509, %r3;
$L__BB0_78:
	setp.ge.s32 	%p13, %r28, %r19;
	mov.f32 	%f556, 0f00000000;
	@%p13 bra 	$L__BB0_90;
	setp.gt.u32 	%p14, %r64, -8;
	shl.b32 	%r71, %r509, 7;
	mov.f32 	%f556, 0f00000000;
	mov.u32 	%r512, %r28;
	@%p14 bra 	$L__BB0_82;
	mov.b32 	%r511, 0;
	mov.f32 	%f556, 0f00000000;
	mov.u32 	%r512, %r28;
$L__BB0_81:
	.pragma "nounroll";
	add.s32 	%r177, %r68, %r512;
	shl.b32 	%r178, %r177, 1;
	mov.u32 	%r179, smem_raw;
	add.s32 	%r180, %r179, %r178;
	ld.shared.v4.u16 	{%rs3, %rs5, %rs7, %rs9}, [%r180];
	// begin inline asm
	{  cvt.f32.f16 %f76, %rs3;}

	// end inline asm
	add.s32 	%r181, %r71, %r512;
	shl.b32 	%r182, %r181, 1;
	add.s32 	%r183, %r179, %r182;
	ld.shared.v4.u16 	{%rs4, %rs6, %rs8, %rs10}, [%r183+4096];
	// begin inline asm
	{  cvt.f32.f16 %f77, %rs4;}

	// end inline asm
	fma.rn.f32 	%f92, %f76, %f77, %f556;
	// begin inline asm
	{  cvt.f32.f16 %f78, %rs5;}

	// end inline asm
	// begin inline asm
	{  cvt.f32.f16 %f79, %rs6;}

	// end inline asm
	fma.rn.f32 	%f93, %f78, %f79, %f92;
	// begin inline asm
	{  cvt.f32.f16 %f80, %rs7;}

	// end inline asm
	// begin inline asm
	{  cvt.f32.f16 %f81, %rs8;}

	// end inline asm
	fma.rn.f32 	%f94, %f80, %f81, %f93;
	// begin inline asm
	{  cvt.f32.f16 %f82, %rs9;}

	// end inline asm
	// begin inline asm
	{  cvt.f32.f16 %f83, %rs10;}

	// end inline asm
	fma.rn.f32 	%f95, %f82, %f83, %f94;
	ld.shared.v4.u16 	{%rs11, %rs13, %rs15, %rs17}, [%r180+8];
	// begin inline asm
	{  cvt.f32.f16 %f84, %rs11;}

	// end inline asm
	ld.shared.v4.u16 	{%rs12, %rs14, %rs16, %rs18}, [%r183+4104];
	// begin inline asm
	{  cvt.f32.f16 %f85, %rs12;}

	// end inline asm
	fma.rn.f32 	%f96, %f84, %f85, %f95;
	// begin inline asm
	{  cvt.f32.f16 %f86, %rs13;}

	// end inline asm
	// begin inline asm
	{  cvt.f32.f16 %f87, %rs14;}

	// end inline asm
	fma.rn.f32 	%f97, %f86, %f87, %f96;
	// begin inline asm
	{  cvt.f32.f16 %f88, %rs15;}

	// end inline asm
	// begin inline asm
	{  cvt.f32.f16 %f89, %rs16;}

	// end inline asm
	fma.rn.f32 	%f98, %f88, %f89, %f97;
	// begin inline asm
	{  cvt.f32.f16 %f90, %rs17;}

	// end inline asm
	// begin inline asm
	{  cvt.f32.f16 %f91, %rs18;}

	// end inline asm
	fma.rn.f32 	%f556, %f90, %f91, %f98;
	add.s32 	%r512, %r512, 8;
	add.s32 	%r511, %r511, 8;
	setp.ne.s32 	%p15, %r511, %r65;
	@%p15 bra 	$L__BB0_81;
$L__BB0_82:
	setp.eq.s32 	%p16, %r63, 0;
	@%p16 bra 	$L__BB0_90;
	add.s32 	%r184, %r63, -1;
	setp.lt.u32 	%p17, %r184, 3;
	@%p17 bra 	$L__BB0_85;
	add.s32 	%r185, %r68, %r512;
	shl.b32 	%r186, %r185, 1;
	mov.u32 	%r187, smem_raw;
	add.s32 	%r188, %r187, %r186;
	ld.shared.u16 	%rs19, [%r188];
	// begin inline asm
	{  cvt.f32.f16 %f100, %rs19;}

	// end inline asm
	add.s32 	%r189, %r71, %r512;
	shl.b32 	%r190, %r189, 1;
	add.s32 	%r191, %r187, %r190;
	ld.shared.u16 	%rs20, [%r191+4096];
	// begin inline asm
	{  cvt.f32.f16 %f101, %rs20;}

	// end inline asm
	fma.rn.f32 	%f108, %f100, %f101, %f556;
	ld.shared.u16 	%rs21, [%r188+2];
	// begin inline asm
	{  cvt.f32.f16 %f102, %rs21;}

	// end inline asm
	ld.shared.u16 	%rs22, [%r191+4098];
	// begin inline asm
	{  cvt.f32.f16 %f103, %rs22;}

	// end inline asm
	fma.rn.f32 	%f109, %f102, %f103, %f108;
	ld.shared.u16 	%rs23, [%r188+4];
	// begin inline asm
	{  cvt.f32.f16 %f104, %rs23;}

	// end inline asm
	ld.shared.u16 	%rs24, [%r191+4100];
	// begin inline asm
	{  cvt.f32.f16 %f105, %rs24;}

	// end inline asm
	fma.rn.f32 	%f110, %f104, %f105, %f109;
	ld.shared.u16 	%rs25, [%r188+6];
	// begin inline asm
	{  cvt.f32.f16 %f106, %rs25;}

	// end inline asm
	ld.shared.u16 	%rs26, [%r191+4102];
	// begin inline asm
	{  cvt.f32.f16 %f107, %rs26;}

	// end inline asm
	fma.rn.f32 	%f556, %f106, %f107, %f110;
	add.s32 	%r512, %r512, 4;
$L__BB0_85:
	setp.eq.s32 	%p18, %r17, 0;
	@%p18 bra 	$L__BB0_90;
	setp.eq.s32 	%p19, %r17, 1;
	@%p19 bra 	$L__BB0_88;
	add.s32 	%r192, %r68, %r512;
	shl.b32 	%r193, %r192, 1;
	mov.u32 	%r194, smem_raw;
	add.s32 	%r195, %r194, %r193;
	ld.shared.u16 	%rs27, [%r195];
	// begin inline asm
	{  cvt.f32.f16 %f112, %rs27;}

	// end inline asm
	add.s32 	%r196, %r71, %r512;
	shl.b32 	%r197, %r196, 1;
	add.s32 	%r198, %r194, %r197;
	ld.shared.u16 	%rs28, [%r198+4096];
	// begin inline asm
	{  cvt.f32.f16 %f113, %rs28;}

	// end inline asm
	fma.rn.f32 	%f116, %f112, %f113, %f556;
	ld.shared.u16 	%rs29, [%r195+2];
	// begin inline asm
	{  cvt.f32.f16 %f114, %rs29;}

	// end inline asm
	ld.shared.u16 	%rs30, [%r198+4098];
	// begin inline asm
	{  cvt.f32.f16 %f115, %rs30;}

	// end inline asm
	fma.rn.f32 	%f556, %f114, %f115, %f116;
	add.s32 	%r512, %r512, 2;
$L__BB0_88:
	setp.eq.s32 	%p20, %r66, 0;
	@%p20 bra 	$L__BB0_90;
	add.s32 	%r199, %r68, %r512;
	shl.b32 	%r200, %r199, 1;
	mov.u32 	%r201, smem_raw;
	add.s32 	%r202, %r201, %r200;
	ld.shared.u16 	%rs31, [%r202];
	// begin inline asm
	{  cvt.f32.f16 %f117, %rs31;}

	// end inline asm
	add.s32 	%r203, %r71, %r512;
	shl.b32 	%r204, %r203, 1;
	add.s32 	%r205, %r201, %r204;
	ld.shared.u16 	%rs32, [%r205+4096];
	// begin inline asm
	{  cvt.f32.f16 %f118, %rs32;}

	// end inline asm
	fma.rn.f32 	%f556, %f117, %f118, %f556;
$L__BB0_90:
	add.s32 	%r206, %r69, %r509;
	shl.b32 	%r207, %r206, 2;
	mov.u32 	%r208, smem_raw;
	add.s32 	%r209, %r208, %r207;
	ld.shared.f32 	%f119, [%r209+20480];
	add.f32 	%f120, %f556, %f119;
	st.shared.f32 	[%r209+20480], %f120;
	add.s32 	%r509, %r509, %r8;
	setp.lt.s32 	%p21, %r509, %r13;
	@%p21 bra 	$L__BB0_78;
$L__BB0_91:
	add.s32 	%r508, %r508, 1;
	setp.ne.s32 	%p22, %r508, %r9;
	@%p22 bra 	$L__BB0_76;
$L__BB0_92:
	bar.sync 	0;
	add.s32 	%r493, %r493, 128;
	setp.lt.s32 	%p41, %r493, %r134;
	add.s32 	%r492, %r492, -128;
	@%p41 bra 	$L__BB0_8;
$L__BB0_93:
	add.s32 	%r491, %r491, 64;
	setp.lt.s32 	%p42, %r491, %r133;
	@%p42 bra 	$L__BB0_6;
	bra.uni 	$L__BB0_19;
$L__BB0_94:
	ld.param.u32 	%r489, [_Z27attention_tensorcore_kernelILi16ELi64ELi128EEvPKfS1_S1_Pfiiiiif_param_6];
	ld.param.u64 	%rd59, [_Z27attention_tensorcore_kernelILi16ELi64ELi128EEvPKfS1_S1_Pfiiiiif_param_3];
	cvta.to.global.u64 	%rd1, %rd59;
	setp.gt.s32 	%p82, %r133, 0;
	add.s32 	%r465, %r1, %r516;
	mul.lo.s32 	%r466, %r134, %r489;
	mov.u32 	%r467, %ctaid.y;
	mul.lo.s32 	%r468, %r466, %r467;
	mad.lo.s32 	%r112, %r465, %r134, %r468;
	mov.u32 	%r527, %r3;
	@%p82 bra 	$L__BB0_95;
	bra.uni 	$L__BB0_110;
$L__BB0_95:
	mad.lo.s32 	%r472, %r103, %r516, %r415;
	add.s32 	%r113, %r472, 20540;
	mov.u32 	%r520, %r3;
$L__BB0_96:
	ld.param.u64 	%rd58, [_Z27attention_tensorcore_kernelILi16ELi64ELi128EEvPKfS1_S1_Pfiiiiif_param_2];
	cvta.to.global.u64 	%rd2, %rd58;
	setp.lt.u32 	%p84, %r133, 16;
	mul.lo.s32 	%r474, %r134, %r133;
	mov.u32 	%r475, %ctaid.y;
	mad.lo.s32 	%r115, %r474, %r475, %r520;
	mov.f32 	%f572, 0f00000000;
	mov.b32 	%r525, 0;
	@%p84 bra 	$L__BB0_99;
	mov.f32 	%f572, 0f00000000;
	mov.u32 	%r521, %r113;
	mov.u32 	%r522, %r115;
	mov.u32 	%r523, %r101;
$L__BB0_98:
	.pragma "nounroll";
	ld.shared.f32 	%f443, [%r521+-60];
	mul.wide.s32 	%rd18, %r522, 4;
	add.s64 	%rd19, %rd2, %rd18;
	ld.global.nc.f32 	%f444, [%rd19];
	fma.rn.f32 	%f445, %f443, %f444, %f572;
	ld.shared.f32 	%f446, [%r521+-56];
	mul.wide.s32 	%rd20, %r134, 4;
	add.s64 	%rd21, %rd19, %rd20;
	ld.global.nc.f32 	%f447, [%rd21];
	fma.rn.f32 	%f448, %f446, %f447, %f445;
	ld.shared.f32 	%f449, [%r521+-52];
	add.s64 	%rd22, %rd21, %rd20;
	ld.global.nc.f32 	%f450, [%rd22];
	fma.rn.f32 	%f451, %f449, %f450, %f448;
	ld.shared.f32 	%f452, [%r521+-48];
	add.s64 	%rd23, %rd22, %rd20;
	ld.global.nc.f32 	%f453, [%rd23];
	fma.rn.f32 	%f454, %f452, %f453, %f451;
	ld.shared.f32 	%f455, [%r521+-44];
	add.s64 	%rd24, %rd23, %rd20;
	ld.global.nc.f32 	%f456, [%rd24];
	fma.rn.f32 	%f457, %f455, %f456, %f454;
	ld.shared.f32 	%f458, [%r521+-40];
	add.s64 	%rd25, %rd24, %rd20;
	ld.global.nc.f32 	%f459, [%rd25];
	fma.rn.f32 	%f460, %f458, %f459, %f457;
	ld.shared.f32 	%f461, [%r521+-36];
	add.s64 	%rd26, %rd25, %rd20;
	ld.global.nc.f32 	%f462, [%rd26];
	fma.rn.f32 	%f463, %f461, %f462, %f460;
	ld.shared.f32 	%f464, [%r521+-32];
	add.s64 	%rd27, %rd26, %rd20;
	ld.global.nc.f32 	%f465, [%rd27];
	fma.rn.f32 	%f466, %f464, %f465, %f463;
	ld.shared.f32 	%f467, [%r521+-28];
	add.s64 	%rd28, %rd27, %rd20;
	ld.global.nc.f32 	%f468, [%rd28];
	fma.rn.f32 	%f469, %f467, %f468, %f466;
	ld.shared.f32 	%f470, [%r521+-24];
	add.s64 	%rd29, %rd28, %rd20;
	ld.global.nc.f32 	%f471, [%rd29];
	fma.rn.f32 	%f472, %f470, %f471, %f469;
	ld.shared.f32 	%f473, [%r521+-20];
	add.s64 	%rd30, %rd29, %rd20;
	ld.global.nc.f32 	%f474, [%rd30];
	fma.rn.f32 	%f475, %f473, %f474, %f472;
	ld.shared.f32 	%f476, [%r521+-16];
	add.s64 	%rd31, %rd30, %rd20;
	ld.global.nc.f32 	%f477, [%rd31];
	fma.rn.f32 	%f478, %f476, %f477, %f475;
	ld.shared.f32 	%f479, [%r521+-12];
	add.s64 	%rd32, %rd31, %rd20;
	ld.global.nc.f32 	%f480, [%rd32];
	fma.rn.f32 	%f481, %f479, %f480, %f478;
	ld.shared.f32 	%f482, [%r521+-8];
	add.s64 	%rd33, %rd32, %rd20;
	ld.global.nc.f32 	%f483, [%rd33];
	fma.rn.f32 	%f484, %f482, %f483, %f481;
	ld.shared.f32 	%f485, [%r521+-4];
	add.s64 	%rd34, %rd33, %rd20;
	ld.global.nc.f32 	%f486, [%rd34];
	fma.rn.f32 	%f487, %f485, %f486, %f484;
	ld.shared.f32 	%f488, [%r521];
	add.s64 	%rd35, %rd34, %rd20;
	ld.global.nc.f32 	%f489, [%rd35];
	fma.rn.f32 	%f572, %f488, %f489, %f487;
	add.s32 	%r523, %r523, 16;
	add.s32 	%r522, %r522, %r102;
	add.s32 	%r521, %r521, 64;
	setp.ne.s32 	%p85, %r523, 0;
	mov.u32 	%r525, %r99;
	@%p85 bra 	$L__BB0_98;
$L__BB0_99:
	setp.eq.s32 	%p86, %r95, 0;
	@%p86 bra 	$L__BB0_109;
	setp.lt.u32 	%p87, %r96, 7;
	@%p87 bra 	$L__BB0_102;
	shl.b32 	%r476, %r525, 2;
	add.s32 	%r477, %r105, %r476;
	ld.shared.f32 	%f491, [%r477];
	mad.lo.s32 	%r478, %r525, %r134, %r115;
	mul.wide.s32 	%rd36, %r478, 4;
	add.s64 	%rd37, %rd2, %rd36;
	ld.global.nc.f32 	%f492, [%rd37];
	fma.rn.f32 	%f493, %f491, %f492, %f572;
	ld.shared.f32 	%f494, [%r477+4];
	mul.wide.s32 	%rd38, %r134, 4;
	add.s64 	%rd39, %rd37, %rd38;
	ld.global.nc.f32 	%f495, [%rd39];
	fma.rn.f32 	%f496, %f494, %f495, %f493;
	ld.shared.f32 	%f497, [%r477+8];
	add.s64 	%rd40, %rd39, %rd38;
	ld.global.nc.f32 	%f498, [%rd40];
	fma.rn.f32 	%f499, %f497, %f498, %f496;
	ld.shared.f32 	%f500, [%r477+12];
	add.s64 	%rd41, %rd40, %rd38;
	ld.global.nc.f32 	%f501, [%rd41];
	fma.rn.f32 	%f502, %f500, %f501, %f499;
	ld.shared.f32 	%f503, [%r477+16];
	add.s64 	%rd42, %rd41, %rd38;
	ld.global.nc.f32 	%f504, [%rd42];
	fma.rn.f32 	%f505, %f503, %f504, %f502;
	ld.shared.f32 	%f506, [%r477+20];
	add.s64 	%rd43, %rd42, %rd38;
	ld.global.nc.f32 	%f507, [%rd43];
	fma.rn.f32 	%f508, %f506, %f507, %f505;
	ld.shared.f32 	%f509, [%r477+24];
	add.s64 	%rd44, %rd43, %rd38;
	ld.global.nc.f32 	%f510, [%rd44];
	fma.rn.f32 	%f511, %f509, %f510, %f508;
	ld.shared.f32 	%f512, [%r477+28];
	add.s64 	%rd45, %rd44, %rd38;
	ld.global.nc.f32 	%f513, [%rd45];
	fma.rn.f32 	%f572, %f512, %f513, %f511;
	add.s32 	%r525, %r525, 8;
$L__BB0_102:
	setp.eq.s32 	%p88, %r97, 0;
	@%p88 bra 	$L__BB0_109;
	setp.lt.u32 	%p89, %r98, 3;
	@%p89 bra 	$L__BB0_105;
	shl.b32 	%r479, %r525, 2;
	add.s32 	%r480, %r105, %r479;
	ld.shared.f32 	%f515, [%r480];
	mad.lo.s32 	%r481, %r525, %r134, %r115;
	mul.wide.s32 	%rd46, %r481, 4;
	add.s64 	%rd47, %rd2, %rd46;
	ld.global.nc.f32 	%f516, [%rd47];
	fma.rn.f32 	%f517, %f515, %f516, %f572;
	ld.shared.f32 	%f518, [%r480+4];
	add.s64 	%rd49, %rd47, %rd4;
	ld.global.nc.f32 	%f519, [%rd49];
	fma.rn.f32 	%f520, %f518, %f519, %f517;
	ld.shared.f32 	%f521, [%r480+8];
	add.s64 	%rd50, %rd49, %rd4;
	ld.global.nc.f32 	%f522, [%rd50];
	fma.rn.f32 	%f523, %f521, %f522, %f520;
	ld.shared.f32 	%f524, [%r480+12];
	add.s64 	%rd51, %rd50, %rd4;
	ld.global.nc.f32 	%f525, [%rd51];
	fma.rn.f32 	%f572, %f524, %f525, %f523;
	add.s32 	%r525, %r525, 4;
$L__BB0_105:
	setp.eq.s32 	%p90, %r100, 0;
	@%p90 bra 	$L__BB0_109;
	setp.eq.s32 	%p91, %r100, 1;
	shl.b32 	%r482, %r525, 2;
	add.s32 	%r127, %r105, %r482;
	ld.shared.f32 	%f526, [%r127];
	mad.lo.s32 	%r483, %r525, %r134, %r115;
	mul.wide.s32 	%rd52, %r483, 4;
	add.s64 	%rd3, %rd2, %rd52;
	ld.global.nc.f32 	%f527, [%rd3];
	fma.rn.f32 	%f572, %f526, %f527, %f572;
	@%p91 bra 	$L__BB0_109;
	setp.eq.s32 	%p92, %r100, 2;
	ld.shared.f32 	%f528, [%r127+4];
	add.s64 	%rd5, %rd3, %rd4;
	ld.global.nc.f32 	%f529, [%rd5];
	fma.rn.f32 	%f572, %f528, %f529, %f572;
	@%p92 bra 	$L__BB0_109;
	ld.shared.f32 	%f530, [%r127+8];
	add.s64 	%rd53, %rd5, %rd4;
	ld.global.nc.f32 	%f531, [%rd53];
	fma.rn.f32 	%f572, %f530, %f531, %f572;
$L__BB0_109:
	add.s32 	%r484, %r112, %r520;
	mul.wide.s32 	%rd54, %r484, 4;
	add.s64 	%rd55, %rd1, %rd54;
	st.global.f32 	[%rd55], %f572;
	add.s32 	%r520, %r520, %r89;
	setp.lt.s32 	%p93, %r520, %r134;
	@%p93 bra 	$L__BB0_96;
	bra.uni 	$L__BB0_111;
$L__BB0_110:
	add.s32 	%r469, %r112, %r527;
	mul.wide.s32 	%rd16, %r469, 4;
	add.s64 	%rd17, %rd1, %rd16;
	mov.b32 	%r470, 0;
	st.global.u32 	[%rd17], %r470;
	add.s32 	%r527, %r527, %r89;
	setp.lt.s32 	%p83, %r527, %r134;
	@%p83 bra 	$L__BB0_110;
$L__BB0_111:
	bar.sync 	0;
	add.s32 	%r516, %r516, 1;
	setp.ne.s32 	%p94, %r516, %r94;
	@%p94 bra 	$L__BB0_24;
$L__BB0_112:
	ret;

}


// ===== COMPILED SASS (sm_100) =====

	.target	sm_100

	.elftype	@"ET_EXEC"


//--------------------- .note.nv.tkinfo           --------------------------
	.section	.note.nv.tkinfo,"",@"SHT_NOTE"
	.sectionflags	@"SHF_NOTE_NV_TKINFO"
	.tkinfo
        /*0018*/ 	.word	0x00000002
        /*0030*/ 	.string	""
        /*0030*/ 	.string	"ptxas"
        /*0030*/ 	.string	"Cuda compilation tools, release 13.0, V13.0.88"
        /*0030*/ 	.string	"Build cuda_13.0.r13.0/compiler.36424714_0"
        /*0030*/ 	.string	"-arch sm_100 -m 64 "



//--------------------- .note.nv.cuinfo           --------------------------
	.section	.note.nv.cuinfo,"",@"SHT_NOTE"
	.sectionflags	@"SHF_NOTE_NV_CUINFO"
        /*0018*/ 	.short	0x0002
        /*001a*/ 	.short	0x0064
        /*001c*/ 	.short	0x0082
	.zero		2


//--------------------- .nv.info                  --------------------------
	.section	.nv.info,"",@"SHT_CUDA_INFO"
	.align	4


	//----- nvinfo : EIATTR_REGCOUNT
	.align		4
        /*0000*/ 	.byte	0x04, 0x2f
        /*0002*/ 	.short	(.L_1 - .L_0)
	.align		4
.L_0:
        /*0004*/ 	.word	index@(_Z27attention_tensorcore_kernelILi16ELi64ELi128EEvPKfS1_S1_Pfiiiiif)
        /*0008*/ 	.word	0x00000020


	//----- nvinfo : EIATTR_FRAME_SIZE
	.align		4
.L_1:
        /*000c*/ 	.byte	0x04, 0x11
        /*000e*/ 	.short	(.L_3 - .L_2)
	.align		4
.L_2:
        /*0010*/ 	.word	index@($__internal_0_$__cuda_sm3x_div_rn_noftz_f32_slowpath)
        /*0014*/ 	.word	0x00000000


	//----- nvinfo : EIATTR_FRAME_SIZE
	.align		4
.L_3:
        /*0018*/ 	.byte	0x04, 0x11
        /*001a*/ 	.short	(.L_5 - .L_4)
	.align		4
.L_4:
        /*001c*/ 	.word	index@(_Z27attention_tensorcore_kernelILi16ELi64ELi128EEvPKfS1_S1_Pfiiiiif)
        /*0020*/ 	.word	0x00000000


	//----- nvinfo : EIATTR_MIN_STACK_SIZE
	.align		4
.L_5:
        /*0024*/ 	.byte	0x04, 0x12
        /*0026*/ 	.short	(.L_7 - .L_6)
	.align		4
.L_6:
        /*0028*/ 	.word	index@(_Z27attention_tensorcore_kernelILi16ELi64ELi128EEvPKfS1_S1_Pfiiiiif)
        /*002c*/ 	.word	0x00000000
.L_7:


//--------------------- .nv.compat                --------------------------
	.section	.nv.compat,"",@"SHT_CUDA_COMPAT_INFO"
	.align	4
        /*0000*/ 	.byte	0x02, 0x09, 0x00, 0x00, 0x02, 0x02, 0x01, 0x00, 0x02, 0x05, 0x05, 0x00, 0x03, 0x07, 0x01, 0x01
        /*0010*/ 	.byte	0x02, 0x03, 0x00, 0x00, 0x02, 0x06, 0x01, 0x00, 0x04, 0x0b, 0x08, 0x00, 0x01, 0x00, 0x00, 0x00
        /*0020*/ 	.byte	0x00, 0x00, 0x00, 0x00


//--------------------- .nv.info._Z27attention_tensorcore_kernelILi16ELi64ELi128EEvPKfS1_S1_Pfiiiiif --------------------------
	.section	.nv.info._Z27attention_tensorcore_kernelILi16ELi64ELi128EEvPKfS1_S1_Pfiiiiif,"",@"SHT_CUDA_INFO"
	.sectionflags	@""
	.align	4


	//----- nvinfo : EIATTR_CUDA_API_VERSION
	.align		4
        /*0000*/ 	.byte	0x04, 0x37
        /*0002*/ 	.short	(.L_9 - .L_8)
.L_8:
        /*0004*/ 	.word	0x00000082


	//----- nvinfo : EIATTR_KPARAM_INFO
	.align		4
.L_9:
        /*0008*/ 	.byte	0x04, 0x17
        /*000a*/ 	.short	(.L_11 - .L_10)
.L_10:
        /*000c*/ 	.word	0x00000000
        /*0010*/ 	.short	0x0009
        /*0012*/ 	.short	0x0034
        /*0014*/ 	.byte	0x00, 0xf0, 0x11, 0x00


	//----- nvinfo : EIATTR_KPARAM_INFO
	.align		4
.L_11:
        /*0018*/ 	.byte	0x04, 0x17
        /*001a*/ 	.short	(.L_13 - .L_12)
.L_12:
        /*001c*/ 	.word	0x00000000
        /*0020*/ 	.short	0x0008
        /*0022*/ 	.short	0x0030
        /*0024*/ 	.byte	0x00, 0xf0, 0x11, 0x00


	//----- nvinfo : EIATTR_KPARAM_INFO
	.align		4
.L_13:
        /*0028*/ 	.byte	0x04, 0x17
        /*002a*/ 	.short	(.L_15 - .L_14)
.L_14:
        /*002c*/ 	.word	0x00000000
        /*0030*/ 	.short	0x0007
        /*0032*/ 	.short	0x002c
        /*0034*/ 	.byte	0x00, 0xf0, 0x11, 0x00


	//----- nvinfo : EIATTR_KPARAM_INFO
	.align		4
.L_15:
        /*0038*/ 	.byte	0x04, 0x17
        /*003a*/ 	.short	(.L_17 - .L_16)
.L_16:
        /*003c*/ 	.word	0x00000000
        /*0040*/ 	.short	0x0006
        /*0042*/ 	.short	0x0028
        /*0044*/ 	.byte	0x00, 0xf0, 0x11, 0x00


	//----- nvinfo : EIATTR_KPARAM_INFO
	.align		4
.L_17:
        /*0048*/ 	.byte	0x04, 0x17
        /*004a*/ 	.short	(.L_19 - .L_18)
.L_18:
        /*004c*/ 	.word	0x00000000
        /*0050*/ 	.short	0x0005
        /*0052*/ 	.short	0x0024
        /*0054*/ 	.byte	0x00, 0xf0, 0x11, 0x00


	//----- nvinfo : EIATTR_KPARAM_INFO
	.align		4
.L_19:
        /*0058*/ 	.byte	0x04, 0x17
        /*005a*/ 	.short	(.L_21 - .L_20)
.L_20:
        /*005c*/ 	.word	0x00000000
        /*0060*/ 	.short	0x0004
        /*0062*/ 	.short	0x0020
        /*0064*/ 	.byte	0x00, 0xf0, 0x11, 0x00


	//----- nvinfo : EIATTR_KPARAM_INFO
	.align		4
.L_21:
        /*0068*/ 	.byte	0x04, 0x17
        /*006a*/ 	.short	(.L_23 - .L_22)
.L_22:
        /*006c*/ 	.word	0x00000000
        /*0070*/ 	.short	0x0003
        /*0072*/ 	.short	0x0018
        /*0074*/ 	.byte	0x00, 0xf5, 0x21, 0x00


	//----- nvinfo : EIATTR_KPARAM_INFO
	.align		4
.L_23:
        /*0078*/ 	.byte	0x04, 0x17
        /*007a*/ 	.short	(.L_25 - .L_24)
.L_24:
        /*007c*/ 	.word	0x00000000
        /*0080*/ 	.short	0x0002
        /*0082*/ 	.short	0x0010
        /*0084*/ 	.byte	0x00, 0xf5, 0x21, 0x00


	//----- nvinfo : EIATTR_KPARAM_INFO
	.align		4
.L_25:
        /*0088*/ 	.byte	0x04, 0x17
        /*008a*/ 	.short	(.L_27 - .L_26)
.L_26:
        /*008c*/ 	.word	0x00000000
        /*0090*/ 	.short	0x0001
        /*0092*/ 	.short	0x0008
        /*0094*/ 	.byte	0x00, 0xf5, 0x21, 0x00


	//----- nvinfo : EIATTR_KPARAM_INFO
	.align		4
.L_27:
        /*0098*/ 	.byte	0x04, 0x17
        /*009a*/ 	.short	(.L_29 - .L_28)
.L_28:
        /*009c*/ 	.word	0x00000000
        /*00a0*/ 	.short	0x0000
        /*00a2*/ 	.short	0x0000
        /*00a4*/ 	.byte	0x00, 0xf5, 0x21, 0x00


	//----- nvinfo : EIATTR_SPARSE_MMA_MASK
	.align		4
.L_29:
        /*00a8*/ 	.byte	0x03, 0x50
        /*00aa*/ 	.short	0x0000


	//----- nvinfo : EIATTR_MAXREG_COUNT
	.align		4
        /*00ac*/ 	.byte	0x03, 0x1b
        /*00ae*/ 	.short	0x00ff


	//----- nvinfo : EIATTR_NUM_BARRIERS
	.align		4
        /*00b0*/ 	.byte	0x02, 0x4c
        /*00b2*/ 	.byte	0x01
	.zero		1


	//----- nvinfo : EIATTR_MERCURY_ISA_VERSION
	.align		4
        /*00b4*/ 	.byte	0x03, 0x5f
        /*00b6*/ 	.short	0x0101


	//----- nvinfo : EIATTR_COOP_GROUP_MASK_REGIDS
	.align		4
        /*00b8*/ 	.byte	0x04, 0x29
        /*00ba*/ 	.short	(.L_31 - .L_30)


	//   ....[0]....
.L_30:
        /*00bc*/ 	.word	0xffffffff


	//   ....[1]....
        /*00c0*/ 	.word	0xffffffff


	//   ....[2]....
        /*00c4*/ 	.word	0xffffffff


	//   ....[3]....
        /*00c8*/ 	.word	0xffffffff


	//   ....[4]....
        /*00cc*/ 	.word	0xffffffff


	//   ....[5]....
        /*00d0*/ 	.word	0xffffffff


	//   ....[6]....
        /*00d4*/ 	.word	0xffffffff


	//   ....[7]....
        /*00d8*/ 	.word	0xffffffff


	//   ....[8]....
        /*00dc*/ 	.word	0xffffffff


	//   ....[9]....
        /*00e0*/ 	.word	0xffffffff


	//   ....[10]....
        /*00e4*/ 	.word	0xffffffff


	//   ....[11]....
        /*00e8*/ 	.word	0xffffffff


	//   ....[12]....
        /*00ec*/ 	.word	0xffffffff


	//   ....[13]....
        /*00f0*/ 	.word	0xffffffff


	//   ....[14]....
        /*00f4*/ 	.word	0xffffffff


	//   ....[15]....
        /*00f8*/ 	.word	0xffffffff


	//   ....[16]....
        /*00fc*/ 	.word	0xffffffff


	//   ....[17]....
        /*0100*/ 	.word	0xffffffff


	//   ....[18]....
        /*0104*/ 	.word	0xffffffff


	//   ....[19]....
        /*0108*/ 	.word	0xffffffff


	//   ....[20]....
        /*010c*/ 	.word	0x0500000f


	//   ....[21]....
        /*0110*/ 	.word	0x0500000f


	//   ....[22]....
        /*0114*/ 	.word	0x0500000f


	//   ....[23]....
        /*0118*/ 	.word	0x0500000f


	//   ....[24]....
        /*011c*/ 	.word	0x0500000f


	//   ....[25]....
        /*0120*/ 	.word	0x0500000f


	//   ....[26]....
        /*0124*/ 	.word	0x0500000f


	//   ....[27]....
        /*0128*/ 	.word	0x0500000f


	//   ....[28]....
        /*012c*/ 	.word	0x0500000f


	//   ....[29]....
        /*0130*/ 	.word	0x0500000f


	//----- nvinfo : EIATTR_COOP_GROUP_INSTR_OFFSETS
	.align		4
.L_31:
        /*0134*/ 	.byte	0x04, 0x28
        /*0136*/ 	.short	(.L_33 - .L_32)


	//   ....[0]....
.L_32:
        /*0138*/ 	.word	0x000032d0


	//   ....[1]....
        /*013c*/ 	.word	0x00003320


	//   ....[2]....
        /*0140*/ 	.word	0x00003340


	//   ....[3]....
        /*0144*/ 	.word	0x00003360


	//   ....[4]....
        /*0148*/ 	.word	0x00003380


	//   ....[5]....
        /*014c*/ 	.word	0x00003420


	//   ....[6]....
        /*0150*/ 	.word	0x00003440


	//   ....[7]....
        /*0154*/ 	.word	0x00003460


	//   ....[8]....
        /*0158*/ 	.word	0x00003480


	//   ....[9]....
        /*015c*/ 	.word	0x000034a0


	//   ....[10]....
        /*0160*/ 	.word	0x000036a0


	//   ....[11]....
        /*0164*/ 	.word	0x000036d0


	//   ....[12]....
        /*0168*/ 	.word	0x000036f0


	//   ....[13]....
        /*016c*/ 	.word	0x00003710


	//   ....[14]....
        /*0170*/ 	.word	0x00003730


	//   ....[15]....
        /*0174*/ 	.word	0x000037d0


	//   ....[16]....
        /*0178*/ 	.word	0x000037f0


	//   ....[17]....
        /*017c*/ 	.word	0x00003810


	//   ....[18]....
        /*0180*/ 	.word	0x00003830


	//   ....[19]....
        /*0184*/ 	.word	0x00003850


	//   ....[20]....
        /*0188*/ 	.word	0x000047d0


	//   ....[21]....
        /*018c*/ 	.word	0x00004840


	//   ....[22]....
        /*0190*/ 	.word	0x000048b0


	//   ....[23]....
        /*0194*/ 	.word	0x00004920


	//   ....[24]....
        /*0198*/ 	.word	0x00004990


	//   ....[25]....
        /*019c*/ 	.word	0x00004a00


	//   ....[26]....
        /*01a0*/ 	.word	0x00004a70


	//   ....[27]....
        /*01a4*/ 	.word	0x00004ae0


	//   ....[28]....
        /*01a8*/ 	.word	0x00004b50


	//   ....[29]....
        /*01ac*/ 	.word	0x00004bc0


	//----- nvinfo : EIATTR_VRC_CTA_INIT_COUNT
	.align		4
.L_33:
        /*01b0*/ 	.byte	0x02, 0x4a
	.zero		1
	.zero		1


	//----- nvinfo : EIATTR_EXIT_INSTR_OFFSETS
	.align		4
        /*01b4*/ 	.byte	0x04, 0x1c
        /*01b6*/ 	.short	(.L_35 - .L_34)


	//   ....[0]....
.L_34:
        /*01b8*/ 	.word	0x00000050


	//   ....[1]....
        /*01bc*/ 	.word	0x00003020


	//   ....[2]....
        /*01c0*/ 	.word	0x00004780


	//----- nvinfo : EIATTR_CRS_STACK_SIZE
	.align		4
.L_35:
        /*01c4*/ 	.byte	0x04, 0x1e
        /*01c6*/ 	.short	(.L_37 - .L_36)
.L_36:
        /*01c8*/ 	.word	0x00000000


	//----- nvinfo : EIATTR_CBANK_PARAM_SIZE
	.align		4
.L_37:
        /*01cc*/ 	.byte	0x03, 0x19
        /*01ce*/ 	.short	0x0038


	//----- nvinfo : EIATTR_PARAM_CBANK
	.align		4
        /*01d0*/ 	.byte	0x04, 0x0a
        /*01d2*/ 	.short	(.L_39 - .L_38)
	.align		4
.L_38:
        /*01d4*/ 	.word	index@(.nv.constant0._Z27attention_tensorcore_kernelILi16ELi64ELi128EEvPKfS1_S1_Pfiiiiif)
        /*01d8*/ 	.short	0x0380
        /*01da*/ 	.short	0x0038


	//----- nvinfo : EIATTR_SW_WAR
	.align		4
.L_39:
        /*01dc*/ 	.byte	0x04, 0x36
        /*01de*/ 	.short	(.L_41 - .L_40)
.L_40:
        /*01e0*/ 	.word	0x00000008
.L_41:


//--------------------- .nv.callgraph             --------------------------
	.section	.nv.callgraph,"",@"SHT_CUDA_CALLGRAPH"
	.align	4
	.sectionentsize	8
	.align		4
        /*0000*/ 	.word	0x00000000
	.align		4
        /*0004*/ 	.word	0xffffffff
	.align		4
        /*0008*/ 	.word	0x00000000
	.align		4
        /*000c*/ 	.word	0xfffffffe
	.align		4
        /*0010*/ 	.word	0x00000000
	.align		4
        /*0014*/ 	.word	0xfffffffd
	.align		4
        /*0018*/ 	.word	0x00000000
	.align		4
        /*001c*/ 	.word	0xfffffffc


//--------------------- .text._Z27attention_tensorcore_kernelILi16ELi64ELi128EEvPKfS1_S1_Pfiiiiif --------------------------
	.section	.text._Z27attention_tensorcore_kernelILi16ELi64ELi128EEvPKfS1_S1_Pfiiiiif,"ax",@progbits
	.align	128
        .global         _Z27attention_tensorcore_kernelILi16ELi64ELi128EEvPKfS1_S1_Pfiiiiif
        .type           _Z27attention_tensorcore_kernelILi16ELi64ELi128EEvPKfS1_S1_Pfiiiiif,@function
        .size           _Z27attention_tensorcore_kernelILi16ELi64ELi128EEvPKfS1_S1_Pfiiiiif,(.L_x_92 - _Z27attention_tensorcore_kernelILi16ELi64ELi128EEvPKfS1_S1_Pfiiiiif)
        .other          _Z27attention_tensorcore_kernelILi16ELi64ELi128EEvPKfS1_S1_Pfiiiiif,@"STO_CUDA_ENTRY STV_DEFAULT"
_Z27attention_tensorcore_kernelILi16ELi64ELi128EEvPKfS1_S1_Pfiiiiif:
.text._Z27attention_tensorcore_kernelILi16ELi64ELi128EEvPKfS1_S1_Pfiiiiif:
[----:B------:R-:W-:Y:S08]  /*0000*/  LDC R1, c[0x0][0x37c] ;  /* 0x0000df00ff017b82 */ /* 0x000ff00000000800 */
[----:B------:R-:W0:Y:S08]  /*0010*/  S2UR UR6, SR_CTAID.X ;  /* 0x00000000000679c3 */ /* 0x000e300000002500 */
[----:B------:R-:W1:Y:S01]  /*0020*/  LDC R2, c[0x0][0x3a8] ;  /* 0x0000ea00ff027b82 */ /* 0x000e620000000800 */
[----:B0-----:R-:W-:-:S06]  /*0030*/  USHF.L.U32 UR6, UR6, 0x4, URZ ;  /* 0x0000000406067899 */ /* 0x001fcc00080006ff */
[----:B-1----:R-:W-:-:S13]  /*0040*/  ISETP.LE.AND P0, PT, R2, UR6, PT ;  /* 0x0000000602007c0c */ /* 0x002fda000bf03270 */
[----:B------:R-:W-:Y:S05]  /*0050*/  @P0 EXIT ;  /* 0x000000000000094d */ /* 0x000fea0003800000 */
[----:B------:R-:W0:Y:S01]  /*0060*/  S2R R0, SR_TID.X ;  /* 0x0000000000007919 */ /* 0x000e220000002100 */
[----:B------:R-:W-:Y:S01]  /*0070*/  IADD3 R3, PT, PT, RZ, -UR6, RZ ;  /* 0x80000006ff037c10 */ /* 0x000fe2000fffe0ff */
[----:B------:R-:W1:Y:S01]  /*0080*/  LDCU UR8, c[0x0][0x3ac] ;  /* 0x00007580ff0877ac */ /* 0x000e620008000800 */
[----:B------:R-:W-:Y:S02]  /*0090*/  BSSY.RECONVERGENT B0, `(.L_x_0) ;  /* 0x000000f000007945 */ /* 0x000fe40003800200 */
[----:B------:R-:W-:-:S04]  /*00a0*/  VIADDMNMX R3, R3, R2, 0x10, PT ;  /* 0x0000001003037446 */ /* 0x000fc80003800102 */
[----:B------:R-:W-:-:S13]  /*00b0*/  R2UR UR16, R3 ;  /* 0x00000000031072ca */ /* 0x000fda00000e0000 */
[----:B-1----:R-:W-:-:S06]  /*00c0*/  UIMAD UR4, UR16, UR8, URZ ;  /* 0x00000008100472a4 */ /* 0x002fcc000f8e02ff */
[----:B0-----:R-:W-:-:S13]  /*00d0*/  ISETP.GE.AND P0, PT, R0, UR4, PT ;  /* 0x0000000400007c0c */ /* 0x001fda000bf06270 */
[----:B------:R-:W-:Y:S05]  /*00e0*/  @P0 BRA `(.L_x_1) ;  /* 0x0000000000240947 */ /* 0x000fea0003800000 */
[----:B------:R-:W0:Y:S01]  /*00f0*/  S2R R3, SR_CgaCtaId ;  /* 0x0000000000037919 */ /* 0x000e220000008800 */
[----:B------:R-:W1:Y:S01]  /*0100*/  LDC R5, c[0x0][0x360] ;  /* 0x0000d800ff057b82 */ /* 0x000e620000000800 */
[----:B------:R-:W-:-:S04]  /*0110*/  MOV R2, 0x400 ;  /* 0x0000040000027802 */ /* 0x000fc80000000f00 */
[----:B0-----:R-:W-:-:S07]  /*0120*/  LEA R3, R3, R2, 0x18 ;  /* 0x0000000203037211 */ /* 0x001fce00078ec0ff */
.L_x_2:
[----:B------:R-:W-:Y:S02]  /*0130*/  LEA R2, R0, R3, 0x2 ;  /* 0x0000000300027211 */ /* 0x000fe400078e10ff */
[----:B-1----:R-:W-:-:S03]  /*0140*/  IADD3 R0, PT, PT, R5, R0, RZ ;  /* 0x0000000005007210 */ /* 0x002fc60007ffe0ff */
[----:B------:R0:W-:Y:S01]  /*0150*/  STS [R2+0x5000], RZ ;  /* 0x005000ff02007388 */ /* 0x0001e20000000800 */
[----:B------:R-:W-:-:S13]  /*0160*/  ISETP.GE.AND P0, PT, R0, UR4, PT ;  /* 0x0000000400007c0c */ /* 0x000fda000bf06270 */
[----:B0-----:R-:W-:Y:S05]  /*0170*/  @!P0 BRA `(.L_x_2) ;  /* 0xfffffffc00ec8947 */ /* 0x001fea000383ffff */
.L_x_1:
[----:B------:R-:W-:Y:S05]  /*0180*/  BSYNC.RECONVERGENT B0 ;  /* 0x0000000000007941 */ /* 0x000fea0003800200 */
.L_x_0:
[----:B------:R-:W-:Y:S01]  /*0190*/  BAR.SYNC.DEFER_BLOCKING 0x0 ;  /* 0x0000000000007b1d */ /* 0x000fe20000010000 */
[----:B------:R-:W-:-:S05]  /*01a0*/  UISETP.GE.AND UP0, UPT, UR8, 0x1, UPT ;  /* 0x000000010800788c */ /* 0x000fca000bf06270 */
[----:B------:R-:W0:Y:S04]  /*01b0*/  LDCU.64 UR14, c[0x0][0x358] ;  /* 0x00006b00ff0e77ac */ /* 0x000e280008000a00 */
[----:B------:R-:W-:Y:S05]  /*01c0*/  BRA.U !UP0, `(.L_x_3) ;  /* 0x0000002d08387547 */ /* 0x000fea000b800000 */
[----:B------:R-:W1:Y:S01]  /*01d0*/  LDCU UR18, c[0x0][0x360] ;  /* 0x00006c00ff1277ac */ /* 0x000e620008000800 */
[----:B------:R-:W-:-:S05]  /*01e0*/  UMOV UR4, URZ ;  /* 0x000000ff00047c82 */ /* 0x000fca0008000000 */
.L_x_37:
[----:B--2---:R-:W2:Y:S01]  /*01f0*/  LDCU UR5, c[0x0][0x3b0] ;  /* 0x00007600ff0577ac */ /* 0x004ea20008000800 */
[----:B------:R-:W3:Y:S01]  /*0200*/  LDC R0, c[0x0][0x3ac] ;  /* 0x0000eb00ff007b82 */ /* 0x000ee20000000800 */
[----:B------:R-:W-:Y:S01]  /*0210*/  IADD3 R3, PT, PT, RZ, -UR4, RZ ;  /* 0x80000004ff037c10 */ /* 0x000fe2000fffe0ff */
[----:B--2---:R-:W-:-:S03]  /*0220*/  UISETP.GE.AND UP0, UPT, UR5, 0x1, UPT ;  /* 0x000000010500788c */ /* 0x004fc6000bf06270 */
[----:B---3--:R-:W-:-:S06]  /*0230*/  VIADDMNMX R3, R3, R0, 0x40, PT ;  /* 0x0000004003037446 */ /* 0x008fcc0003800100 */
[----:B01----:R-:W-:Y:S05]  /*0240*/  BRA.U !UP0, `(.L_x_4) ;  /* 0x0000002d08087547 */ /* 0x003fea000b800000 */
[----:B------:R-:W2:Y:S01]  /*0250*/  LDCU UR17, c[0x0][0x3b0] ;  /* 0x00007600ff1177ac */ /* 0x000ea20008000800 */
[----:B------:R-:W-:-:S05]  /*0260*/  UMOV UR5, URZ ;  /* 0x000000ff00057c82 */ /* 0x000fca0008000000 */
.L_x_36:
[----:B------:R-:W3:Y:S01]  /*0270*/  LDCU UR7, c[0x0][0x3b0] ;  /* 0x00007600ff0777ac */ /* 0x000ee20008000800 */
[----:B------:R-:W4:Y:S01]  /*0280*/  S2R R0, SR_TID.X ;  /* 0x0000000000007919 */ /* 0x000f220000002100 */
[----:B------:R-:W-:Y:S01]  /*0290*/  BSSY.RECONVERGENT B0, `(.L_x_5) ;  /* 0x0000041000007945 */ /* 0x000fe20003800200 */
[----:B0-----:R-:W0:Y:S01]  /*02a0*/  LDCU UR11, c[0x0][0x3b0] ;  /* 0x00007600ff0b77ac */ /* 0x001e220008000800 */
[----:B------:R-:W0:Y:S01]  /*02b0*/  LDCU UR12, c[0x0][0x3b0] ;  /* 0x00007600ff0c77ac */ /* 0x000e220008000800 */
[----:B---3--:R-:W-:-:S04]  /*02c0*/  MOV R2, UR7 ;  /* 0x0000000700027c02 */ /* 0x008fc80008000f00 */
[----:B------:R-:W-:-:S13]  /*02d0*/  R2UR UR9, R2 ;  /* 0x00000000020972ca */ /* 0x000fda00000e0000 */
[----:B------:R-:W-:-:S04]  /*02e0*/  UIADD3 UR9, UPT, UPT, -UR5, UR9, URZ ;  /* 0x0000000905097290 */ /* 0x000fc8000fffe1ff */
[----:B------:R-:W-:-:S04]  /*02f0*/  UISETP.LT.AND UP0, UPT, UR9, 0x80, UPT ;  /* 0x000000800900788c */ /* 0x000fc8000bf01270 */
[----:B------:R-:W-:Y:S02]  /*0300*/  USEL UR20, UR9, 0x80, UP0 ;  /* 0x0000008009147887 */ /* 0x000fe40008000000 */
[----:B--2---:R-:W-:Y:S02]  /*0310*/  UISETP.LT.AND UP0, UPT, UR17, 0x80, UPT ;  /* 0x000000801100788c */ /* 0x004fe4000bf01270 */
[----:B------:R-:W-:Y:S02]  /*0320*/  UIMAD UR7, UR16, UR20, URZ ;  /* 0x00000014100772a4 */ /* 0x000fe4000f8e02ff */
[----:B------:R-:W-:Y:S01]  /*0330*/  IMAD R5, R3, UR20, RZ ;  /* 0x0000001403057c24 */ /* 0x000fe2000f8e02ff */
[----:B------:R-:W-:-:S03]  /*0340*/  USEL UR8, UR17, 0x80, UP0 ;  /* 0x0000008011087887 */ /* 0x000fc60008000000 */
[C---:B----4-:R-:W-:Y:S02]  /*0350*/  ISETP.GE.AND P1, PT, R0.reuse, UR7, PT ;  /* 0x0000000700007c0c */ /* 0x050fe4000bf26270 */
[----:B------:R-:W-:-:S11]  /*0360*/  ISETP.GE.AND P0, PT, R0, R5, PT ;  /* 0x000000050000720c */ /* 0x000fd60003f06270 */
[----:B01----:R-:W-:Y:S05]  /*0370*/  @P1 BRA `(.L_x_6) ;  /* 0x0000000000c81947 */ /* 0x003fea0003800000 */
[----:B------:R-:W-:Y:S01]  /*0380*/  IABS R4, UR20 ;  /* 0x0000001400047c13 */ /* 0x000fe20008000000 */
[----:B------:R-:W0:Y:S01]  /*0390*/  S2R R12, SR_CTAID.Y ;  /* 0x00000000000c7919 */ /* 0x000e220000002600 */
[----:B------:R-:W2:Y:S01]  /*03a0*/  LDCU UR10, c[0x0][0x3a8] ;  /* 0x00007500ff0a77ac */ /* 0x000ea20008000800 */
[----:B------:R-:W3:Y:S01]  /*03b0*/  LDC.64 R6, c[0x0][0x380] ;  /* 0x0000e000ff067b82 */ /* 0x000ee20000000a00 */
[----:B------:R-:W4:Y:S01]  /*03c0*/  I2F.RP R8, R4 ;  /* 0x0000000400087306 */ /* 0x000f220000209400 */
[----:B------:R-:W5:Y:S01]  /*03d0*/  S2R R15, SR_CgaCtaId ;  /* 0x00000000000f7919 */ /* 0x000f620000008800 */
[----:B------:R-:W-:Y:S02]  /*03e0*/  MOV R14, 0x400 ;  /* 0x00000400000e7802 */ /* 0x000fe40000000f00 */
[----:B------:R-:W-:-:S04]  /*03f0*/  ISETP.NE.AND P1, PT, RZ, UR20, PT ;  /* 0x00000014ff007c0c */ /* 0x000fc8000bf25270 */
[----:B----4-:R-:W4:Y:S01]  /*0400*/  MUFU.RCP R8, R8 ;  /* 0x0000000800087308 */ /* 0x010f220000001000 */
[----:B--2---:R-:W-:-:S04]  /*0410*/  IMAD R9, R2, UR10, RZ ;  /* 0x0000000a02097c24 */ /* 0x004fc8000f8e02ff */
[----:B0-----:R-:W-:Y:S01]  /*0420*/  IMAD R9, R9, R12, UR5 ;  /* 0x0000000509097e24 */ /* 0x001fe2000f8e020c */
[----:B------:R-:W-:Y:S02]  /*0430*/  LOP3.LUT R12, RZ, UR20, RZ, 0x33, !PT ;  /* 0x00000014ff0c7c12 */ /* 0x000fe4000f8e33ff */
[----:B----4-:R-:W-:Y:S02]  /*0440*/  IADD3 R10, PT, PT, R8, 0xffffffe, RZ ;  /* 0x0ffffffe080a7810 */ /* 0x010fe40007ffe0ff */
[----:B-----5:R-:W-:Y:S02]  /*0450*/  LEA R8, R15, R14, 0x18 ;  /* 0x0000000e0f087211 */ /* 0x020fe400078ec0ff */
[----:B------:R0:W2:Y:S02]  /*0460*/  F2I.FTZ.U32.TRUNC.NTZ R11, R10 ;  /* 0x0000000a000b7305 */ /* 0x0000a4000021f000 */
[----:B0-----:R-:W-:Y:S01]  /*0470*/  HFMA2 R10, -RZ, RZ, 0, 0 ;  /* 0x00000000ff0a7431 */ /* 0x001fe200000001ff */
[----:B--2---:R-:W-:-:S05]  /*0480*/  IADD3 R13, PT, PT, RZ, -R11, RZ ;  /* 0x8000000bff0d7210 */ /* 0x004fca0007ffe0ff */
[----:B------:R-:W-:-:S04]  /*0490*/  IMAD R13, R13, R4, RZ ;  /* 0x000000040d0d7224 */ /* 0x000fc800078e02ff */
[----:B------:R-:W-:Y:S01]  /*04a0*/  IMAD.HI.U32 R11, R11, R13, R10 ;  /* 0x0000000d0b0b7227 */ /* 0x000fe200078e000a */
[----:B---3--:R-:W-:-:S07]  /*04b0*/  MOV R10, R0 ;  /* 0x00000000000a7202 */ /* 0x008fce0000000f00 */
.L_x_7:
[----:B------:R-:W-:Y:S02]  /*04c0*/  IABS R2, UR20 ;  /* 0x0000001400027c13 */ /* 0x000fe40008000000 */
[----:B0-----:R-:W-:Y:S02]  /*04d0*/  IABS R13, R10 ;  /* 0x0000000a000d7213 */ /* 0x001fe40000000000 */
[----:B------:R-:W-:-:S03]  /*04e0*/  IADD3 R14, PT, PT, RZ, -R2, RZ ;  /* 0x80000002ff0e7210 */ /* 0x000fc60007ffe0ff */
[----:B------:R-:W-:-:S04]  /*04f0*/  IMAD.HI.U32 R2, R11, R13, RZ ;  /* 0x0000000d0b027227 */ /* 0x000fc800078e00ff */
[----:B------:R-:W-:Y:S01]  /*0500*/  IMAD R13, R2, R14, R13 ;  /* 0x0000000e020d7224 */ /* 0x000fe200078e020d */
[----:B------:R-:W-:-:S04]  /*0510*/  IABS R14, UR20 ;  /* 0x00000014000e7c13 */ /* 0x000fc80008000000 */
[----:B------:R-:W-:-:S13]  /*0520*/  ISETP.GT.U32.AND P3, PT, R4, R13, PT ;  /* 0x0000000d0400720c */ /* 0x000fda0003f64070 */
[----:B------:R-:W-:Y:S02]  /*0530*/  @!P3 IADD3 R13, PT, PT, R13, -R14, RZ ;  /* 0x8000000e0d0db210 */ /* 0x000fe40007ffe0ff */
[----:B------:R-:W-:Y:S02]  /*0540*/  @!P3 IADD3 R2, PT, PT, R2, 0x1, RZ ;  /* 0x000000010202b810 */ /* 0x000fe40007ffe0ff */
[----:B------:R-:W-:Y:S02]  /*0550*/  ISETP.GE.U32.AND P2, PT, R13, R4, PT ;  /* 0x000000040d00720c */ /* 0x000fe40003f46070 */
[----:B------:R-:W-:-:S04]  /*0560*/  LOP3.LUT R13, R10, UR20, RZ, 0x3c, !PT ;  /* 0x000000140a0d7c12 */ /* 0x000fc8000f8e3cff */
[----:B------:R-:W-:-:S07]  /*0570*/  ISETP.GE.AND P4, PT, R13, RZ, PT ;  /* 0x000000ff0d00720c */ /* 0x000fce0003f86270 */
[----:B------:R-:W-:-:S06]  /*0580*/  @P2 IADD3 R2, PT, PT, R2, 0x1, RZ ;  /* 0x0000000102022810 */ /* 0x000fcc0007ffe0ff */
[----:B------:R-:W-:-:S04]  /*0590*/  @!P4 IADD3 R2, PT, PT, -R2, RZ, RZ ;  /* 0x000000ff0202c210 */ /* 0x000fc80007ffe1ff */
[----:B------:R-:W-:Y:S02]  /*05a0*/  SEL R13, R12, R2, !P1 ;  /* 0x000000020c0d7207 */ /* 0x000fe40004800000 */
[----:B------:R-:W-:Y:S02]  /*05b0*/  MOV R2, UR12 ;  /* 0x0000000c00027c02 */ /* 0x000fe40008000f00 */
[----:B------:R-:W-:-:S05]  /*05c0*/  IADD3 R15, PT, PT, -R13, RZ, RZ ;  /* 0x000000ff0d0f7210 */ /* 0x000fca0007ffe1ff */
[----:B------:R-:W-:Y:S01]  /*05d0*/  IMAD R16, R15, UR20, R10 ;  /* 0x000000140f107c24 */ /* 0x000fe2000f8e020a */
[----:B------:R-:W-:-:S04]  /*05e0*/  IADD3 R15, PT, PT, R13, UR6, RZ ;  /* 0x000000060d0f7c10 */ /* 0x000fc8000fffe0ff */
[----:B------:R-:W-:-:S05]  /*05f0*/  IADD3 R14, PT, PT, R9, R16, RZ ;  /* 0x00000010090e7210 */ /* 0x000fca0007ffe0ff */
[----:B------:R-:W-:-:S04]  /*0600*/  IMAD R15, R15, R2, R14 ;  /* 0x000000020f0f7224 */ /* 0x000fc800078e020e */
[----:B------:R-:W-:-:S06]  /*0610*/  IMAD.WIDE R14, R15, 0x4, R6 ;  /* 0x000000040f0e7825 */ /* 0x000fcc00078e0206 */
[----:B------:R-:W2:Y:S01]  /*0620*/  LDG.E.CONSTANT R14, desc[UR14][R14.64] ;  /* 0x0000000e0e0e7981 */ /* 0x000ea2000c1e9900 */
[----:B------:R-:W-:Y:S02]  /*0630*/  LEA R17, R13, R16, 0x7 ;  /* 0x000000100d117211 */ /* 0x000fe400078e38ff */
[----:B-1----:R-:W-:Y:S02]  /*0640*/  IADD3 R10, PT, PT, R10, UR18, RZ ;  /* 0x000000120a0a7c10 */ /* 0x002fe4000fffe0ff */
[----:B------:R-:W-:Y:S02]  /*0650*/  LEA R17, R17, R8, 0x1 ;  /* 0x0000000811117211 */ /* 0x000fe400078e08ff */
[----:B------:R-:W-:Y:S02]  /*0660*/  ISETP.GE.AND P2, PT, R10, UR7, PT ;  /* 0x000000070a007c0c */ /* 0x000fe4000bf46270 */
[----:B--2---:R-:W-:-:S05]  /*0670*/  F2FP.F16.F32.PACK_AB R13, RZ, R14 ;  /* 0x0000000eff0d723e */ /* 0x004fca00000000ff */
[----:B------:R0:W-:Y:S06]  /*0680*/  STS.U16 [R17], R13 ;  /* 0x0000000d11007388 */ /* 0x0001ec0000000400 */
[----:B------:R-:W-:Y:S05]  /*0690*/  @!P2 BRA `(.L_x_7) ;  /* 0xfffffffc0088a947 */ /* 0x000fea000383ffff */
.L_x_6:
[----:B-1----:R-:W-:Y:S05]  /*06a0*/  BSYNC.RECONVERGENT B0 ;  /* 0x0000000000007941 */ /* 0x002fea0003800200 */
.L_x_5:
[----:B------:R-:W-:Y:S04]  /*06b0*/  BSSY.RECONVERGENT B0, `(.L_x_8) ;  /* 0x0000033000007945 */ /* 0x000fe80003800200 */
[----:B------:R-:W-:Y:S05]  /*06c0*/  @P0 BRA `(.L_x_9) ;  /* 0x0000000000c40947 */ /* 0x000fea0003800000 */
[----:B------:R-:W-:Y:S01]  /*06d0*/  IABS R4, UR20 ;  /* 0x0000001400047c13 */ /* 0x000fe20008000000 */
[----:B------:R-:W1:Y:S01]  /*06e0*/  S2R R9, SR_CTAID.Y ;  /* 0x0000000000097919 */ /* 0x000e620000002600 */
        /* <DEDUP_REMOVED lines=8> */
[----:B-1----:R-:W-:Y:S01]  /*0770*/  IMAD R8, R8, R9, UR5 ;  /* 0x0000000508087e24 */ /* 0x002fe2000f8e0209 */
[----:B------:R-:W-:Y:S02]  /*0780*/  LOP3.LUT R9, RZ, UR20, RZ, 0x33, !PT ;  /* 0x00000014ff097c12 */ /* 0x000fe4000f8e33ff */
[----:B----4-:R-:W-:Y:S02]  /*0790*/  IADD3 R10, PT, PT, R12, 0xffffffe, RZ ;  /* 0x0ffffffe0c0a7810 */ /* 0x010fe40007ffe0ff */
[----:B-----5:R-:W-:Y:S02]  /*07a0*/  LEA R2, R15, R14, 0x18 ;  /* 0x0000000e0f027211 */ /* 0x020fe400078ec0ff */
[----:B------:R1:W0:Y:S01]  /*07b0*/  F2I.FTZ.U32.TRUNC.NTZ R11, R10 ;  /* 0x0000000a000b7305 */ /* 0x000222000021f000 */
[----:B------:R-:W-:Y:S01]  /*07c0*/  MOV R12, R0 ;  /* 0x00000000000c7202 */ /* 0x000fe20000000f00 */
[----:B-1----:R-:W-:Y:S01]  /*07d0*/  HFMA2 R10, -RZ, RZ, 0, 0 ;  /* 0x00000000ff0a7431 */ /* 0x002fe200000001ff */
[----:B0-----:R-:W-:-:S05]  /*07e0*/  IADD3 R13, PT, PT, RZ, -R11, RZ ;  /* 0x8000000bff0d7210 */ /* 0x001fca0007ffe0ff */
[----:B------:R-:W-:-:S04]  /*07f0*/  IMAD R13, R13, R4, RZ ;  /* 0x000000040d0d7224 */ /* 0x000fc800078e02ff */
[----:B---3--:R-:W-:-:S07]  /*0800*/  IMAD.HI.U32 R10, R11, R13, R10 ;  /* 0x0000000d0b0a7227 */ /* 0x008fce00078e000a */
.L_x_10:
[----:B-1----:R-:W-:Y:S02]  /*0810*/  IABS R11, UR20 ;  /* 0x00000014000b7c13 */ /* 0x002fe40008000000 */
[----:B------:R-:W-:Y:S02]  /*0820*/  IABS R13, R12 ;  /* 0x0000000c000d7213 */ /* 0x000fe40000000000 */
        /* <DEDUP_REMOVED lines=12> */
[----:B------:R-:W-:-:S04]  /*08f0*/  SEL R11, R9, R11, !P3 ;  /* 0x0000000b090b7207 */ /* 0x000fc80005800000 */
[C---:B------:R-:W-:Y:S02]  /*0900*/  IADD3 R13, PT, PT, -R11.reuse, RZ, RZ ;  /* 0x000000ff0b0d7210 */ /* 0x040fe40007ffe1ff */
[----:B------:R-:W-:-:S03]  /*0910*/  IADD3 R14, PT, PT, R11, UR4, RZ ;  /* 0x000000040b0e7c10 */ /* 0x000fc6000fffe0ff */
[----:B------:R-:W-:-:S05]  /*0920*/  IMAD R13, R13, UR20, R12 ;  /* 0x000000140d0d7c24 */ /* 0x000fca000f8e020c */
[----:B------:R-:W-:-:S05]  /*0930*/  IADD3 R15, PT, PT, R8, R13, RZ ;  /* 0x0000000d080f7210 */ /* 0x000fca0007ffe0ff */
[----:B------:R-:W-:-:S04]  /*0940*/  IMAD R15, R14, UR11, R15 ;  /* 0x0000000b0e0f7c24 */ /* 0x000fc8000f8e020f */
[----:B------:R-:W-:-:S06]  /*0950*/  IMAD.WIDE R14, R15, 0x4, R6 ;  /* 0x000000040f0e7825 */ /* 0x000fcc00078e0206 */
[----:B------:R-:W2:Y:S01]  /*0960*/  LDG.E.CONSTANT R14, desc[UR14][R14.64] ;  /* 0x0000000e0e0e7981 */ /* 0x000ea2000c1e9900 */
[----:B------:R-:W-:Y:S02]  /*0970*/  LEA R13, R11, R13, 0x7 ;  /* 0x0000000d0b0d7211 */ /* 0x000fe400078e38ff */
[----:B------:R-:W-:Y:S02]  /*0980*/  IADD3 R12, PT, PT, R12, UR18, RZ ;  /* 0x000000120c0c7c10 */ /* 0x000fe4000fffe0ff */
[----:B------:R-:W-:Y:S02]  /*0990*/  LEA R13, R13, R2, 0x1 ;  /* 0x000000020d0d7211 */ /* 0x000fe400078e08ff */
[----:B------:R-:W-:Y:S02]  /*09a0*/  ISETP.GE.AND P0, PT, R12, R5, PT ;  /* 0x000000050c00720c */ /* 0x000fe40003f06270 */
[----:B--2---:R-:W-:-:S05]  /*09b0*/  F2FP.F16.F32.PACK_AB R11, RZ, R14 ;  /* 0x0000000eff0b723e */ /* 0x004fca00000000ff */
[----:B------:R1:W-:Y:S06]  /*09c0*/  STS.U16 [R13+0x1000], R11 ;  /* 0x0010000b0d007388 */ /* 0x0003ec0000000400 */
[----:B------:R-:W-:Y:S05]  /*09d0*/  @!P0 BRA `(.L_x_10) ;  /* 0xfffffffc008c8947 */ /* 0x000fea000383ffff */
.L_x_9:
[----:B------:R-:W-:Y:S05]  /*09e0*/  BSYNC.RECONVERGENT B0 ;  /* 0x0000000000007941 */ /* 0x000fea0003800200 */
.L_x_8:
[----:B------:R-:W2:Y:S01]  /*09f0*/  LDCU UR7, c[0x0][0x3a8] ;  /* 0x00007500ff0777ac */ /* 0x000ea20008000800 */
[----:B------:R-:W-:Y:S02]  /*0a00*/  ULOP3.LUT UR19, UR8, 0x3, URZ, 0xc0, !UPT ;  /* 0x0000000308137892 */ /* 0x000fe4000f8ec0ff */
[----:B--2---:R-:W-:-:S04]  /*0a10*/  UIADD3 UR7, UPT, UPT, -UR6, UR7, URZ ;  /* 0x0000000706077290 */ /* 0x004fc8000fffe1ff */
[----:B------:R-:W-:Y:S01]  /*0a20*/  UISETP.GE.AND UP0, UPT, UR7, 0x1, UPT ;  /* 0x000000010700788c */ /* 0x000fe2000bf06270 */
[----:B------:R-:W-:Y:S08]  /*0a30*/  BAR.SYNC.DEFER_BLOCKING 0x0 ;  /* 0x0000000000007b1d */ /* 0x000ff00000010000 */
[----:B------:R-:W-:Y:S05]  /*0a40*/  BRA.U !UP0, `(.L_x_11) ;  /* 0x0000002108f07547 */ /* 0x000fea000b800000 */
[----:B------:R-:W-:Y:S02]  /*0a50*/  UISETP.GE.AND UP0, UPT, UR9, 0x4, UPT ;  /* 0x000000040900788c */ /* 0x000fe4000bf06270 */
[----:B------:R-:W-:-:S04]  /*0a60*/  USHF.R.S32.HI UR7, URZ, 0x1f, UR20 ;  /* 0x0000001fff077899 */ /* 0x000fc80008011414 */
[----:B------:R-:W-:-:S04]  /*0a70*/  ULEA.HI UR7, UR7, UR20, URZ, 0x2 ;  /* 0x0000001407077291 */ /* 0x000fc8000f8f10ff */
[----:B------:R-:W-:Y:S01]  /*0a80*/  ULOP3.LUT UR10, UR7, 0xfffffffc, URZ, 0xc0, !UPT ;  /* 0xfffffffc070a7892 */ /* 0x000fe2000f8ec0ff */
[----:B------:R-:W-:Y:S11]  /*0a90*/  BRA.U !UP0, `(.L_x_12) ;  /* 0x0000001908a47547 */ /* 0x000ff6000b800000 */
[----:B------:R-:W-:Y:S01]  /*0aa0*/  UISETP.LT.AND UP0, UPT, UR10, 0x4, UPT ;  /* 0x000000040a00788c */ /* 0x000fe2000bf01270 */
[----:B------:R-:W-:-:S03]  /*0ab0*/  HFMA2 R23, -RZ, RZ, 0, 0 ;  /* 0x00000000ff177431 */ /* 0x000fc600000001ff */
[----:B------:R-:W-:-:S04]  /*0ac0*/  USEL UR7, UR10, 0x4, !UP0 ;  /* 0x000000040a077887 */ /* 0x000fc8000c000000 */
[----:B------:R-:W-:Y:S02]  /*0ad0*/  UIADD3 UR11, UPT, UPT, UR7, -0x1, URZ ;  /* 0xffffffff070b7890 */ /* 0x000fe4000fffe0ff */
[----:B------:R-:W-:Y:S02]  /*0ae0*/  UIADD3 UR7, UPT, UPT, UR8, -UR10, URZ ;  /* 0x8000000a08077290 */ /* 0x000fe4000fffe0ff */
[----:B------:R-:W-:Y:S02]  /*0af0*/  UIADD3 UR8, UPT, UPT, -UR8, UR10, URZ ;  /* 0x0000000a08087290 */ /* 0x000fe4000fffe1ff */
[----:B------:R-:W-:Y:S02]  /*0b00*/  ULEA.HI UR12, UR11, 0x1, URZ, 0x1e ;  /* 0x000000010b0c7891 */ /* 0x000fe4000f8ff0ff */
[----:B------:R-:W-:Y:S02]  /*0b10*/  ULOP3.LUT UR21, UR7, 0x7, URZ, 0xc0, !UPT ;  /* 0x0000000707157892 */ /* 0x000fe4000f8ec0ff */
[----:B------:R-:W-:-:S02]  /*0b20*/  ULOP3.LUT UR13, UR7, 0xfffffff8, URZ, 0xc0, !UPT ;  /* 0xfffffff8070d7892 */ /* 0x000fc4000f8ec0ff */
[----:B------:R-:W-:Y:S02]  /*0b30*/  ULOP3.LUT UR12, UR12, 0x7ffffff8, URZ, 0xc0, !UPT ;  /* 0x7ffffff80c0c7892 */ /* 0x000fe4000f8ec0ff */
[----:B------:R-:W-:-:S11]  /*0b40*/  UISETP.GT.U32.AND UP0, UPT, UR8, -0x8, UPT ;  /* 0xfffffff80800788c */ /* 0x000fd6000bf04070 */
.L_x_26:
[----:B------:R-:W-:Y:S01]  /*0b50*/  ISETP.GE.AND P0, PT, R0, R3, PT ;  /* 0x000000030000720c */ /* 0x000fe20003f06270 */
[----:B------:R-:W-:-:S12]  /*0b60*/  BSSY.RECONVERGENT B0, `(.L_x_13) ;  /* 0x0000196000007945 */ /* 0x000fd80003800200 */
[----:B--2---:R-:W-:Y:S05]  /*0b70*/  @P0 BRA `(.L_x_14) ;  /* 0x0000001800500947 */ /* 0x004fea0003800000 */
[----:B------:R-:W2:Y:S01]  /*0b80*/  LDC R2, c[0x0][0x3ac] ;  /* 0x0000eb00ff027b82 */ /* 0x000ea20000000800 */
[----:B------:R-:W-:Y:S01]  /*0b90*/  MOV R21, R0 ;  /* 0x0000000000157202 */ /* 0x000fe20000000f00 */
[----:B--2---:R-:W-:-:S07]  /*0ba0*/  IMAD R2, R23, R2, UR4 ;  /* 0x0000000417027e24 */ /* 0x004fce000f8e0202 */
.L_x_25:
[----:B------:R-:W-:Y:S01]  /*0bb0*/  UISETP.GE.U32.AND UP1, UPT, UR9, 0x20, UPT ;  /* 0x000000200900788c */ /* 0x000fe2000bf26070 */
[----:B------:R-:W-:Y:S01]  /*0bc0*/  HFMA2 R22, -RZ, RZ, 0, 0 ;  /* 0x00000000ff167431 */ /* 0x000fe200000001ff */
[----:B------:R-:W-:-:S07]  /*0bd0*/  MOV R20, RZ ;  /* 0x000000ff00147202 */ /* 0x000fce0000000f00 */
[----:B--2---:R-:W-:Y:S05]  /*0be0*/  BRA.U !UP1, `(.L_x_15) ;  /* 0x0000000909187547 */ /* 0x004fea000b800000 */
[----:B------:R-:W2:Y:S01]  /*0bf0*/  S2R R5, SR_CgaCtaId ;  /* 0x0000000000057919 */ /* 0x000ea20000008800 */
[----:B------:R-:W-:Y:S02]  /*0c00*/  MOV R24, 0x400 ;  /* 0x0000040000187802 */ /* 0x000fe40000000f00 */
[----:B------:R-:W-:Y:S02]  /*0c10*/  MOV R22, RZ ;  /* 0x000000ff00167202 */ /* 0x000fe40000000f00 */
[----:B------:R-:W-:Y:S02]  /*0c20*/  MOV R20, RZ ;  /* 0x000000ff00147202 */ /* 0x000fe40000000f00 */
[----:B------:R-:W-:Y:S02]  /*0c30*/  MOV R25, RZ ;  /* 0x000000ff00197202 */ /* 0x000fe40000000f00 */
[----:B--2---:R-:W-:-:S07]  /*0c40*/  LEA R24, R5, R24, 0x18 ;  /* 0x0000001805187211 */ /* 0x004fce00078ec0ff */
.L_x_16:
[-C--:B------:R-:W-:Y:S02]  /*0c50*/  LEA R27, R23, R20.reuse, 0x7 ;  /* 0x00000014171b7211 */ /* 0x080fe400078e38ff */
[----:B------:R-:W-:Y:S02]  /*0c60*/  LEA R5, R21, R20, 0x7 ;  /* 0x0000001415057211 */ /* 0x000fe400078e38ff */
[-C--:B------:R-:W-:Y:S02]  /*0c70*/  LEA R27, R27, R24.reuse, 0x1 ;  /* 0x000000181b1b7211 */ /* 0x080fe400078e08ff */
[----:B------:R-:W-:Y:S02]  /*0c80*/  LEA R26, R5, R24, 0x1 ;  /* 0x00000018051a7211 */ /* 0x000fe400078e08ff */
[----:B------:R-:W-:Y:S01]  /*0c90*/  IADD3 R25, PT, PT, R25, 0x8, RZ ;  /* 0x0000000819197810 */ /* 0x000fe20007ffe0ff */
[----:B01----:R-:W0:Y:S01]  /*0ca0*/  LDS.128 R12, [R27] ;  /* 0x000000001b0c7984 */ /* 0x003e220000000c00 */
[----:B------:R-:W-:-:S02]  /*0cb0*/  IADD3 R20, PT, PT, R20, 0x20, RZ ;  /* 0x0000002014147810 */ /* 0x000fc40007ffe0ff */
[----:B------:R-:W-:Y:S01]  /*0cc0*/  ISETP.NE.AND P0, PT, R25, UR12, PT ;  /* 0x0000000c19007c0c */ /* 0x000fe2000bf05270 */
[----:B------:R-:W1:Y:S01]  /*0cd0*/  LDS.128 R16, [R26+0x1000] ;  /* 0x001000001a107984 */ /* 0x000e620000000c00 */
[----:B0-----:R-:W-:Y:S02]  /*0ce0*/  HADD2.F32 R5, -RZ, R12.H1_H1 ;  /* 0x3000000cff057230 */ /* 0x001fe40000004100 */
[--C-:B------:R-:W-:Y:S02]  /*0cf0*/  HADD2.F32 R7, -RZ, R13.reuse.H1_H1 ;  /* 0x3000000dff077230 */ /* 0x100fe40000004100 */
[----:B-1----:R-:W-:Y:S02]  /*0d00*/  HADD2.F32 R6, -RZ, R16.H1_H1 ;  /* 0x30000010ff067230 */ /* 0x002fe40000004100 */
[----:B------:R-:W-:Y:S02]  /*0d10*/  HADD2.F32 R4, -RZ, R12.H0_H0 ;  /* 0x2000000cff047230 */ /* 0x000fe40000004100 */
[----:B------:R-:W-:-:S02]  /*0d20*/  HADD2.F32 R12, -RZ, R13.H0_H0 ;  /* 0x2000000dff0c7230 */ /* 0x000fc40000004100 */
[----:B------:R-:W-:Y:S01]  /*0d30*/  FMUL R9, R5, R6 ;  /* 0x0000000605097220 */ /* 0x000fe20000400000 */
[--C-:B------:R-:W-:Y:S02]  /*0d40*/  HADD2.F32 R6, -RZ, R17.reuse.H1_H1 ;  /* 0x30000011ff067230 */ /* 0x100fe40000004100 */
[----:B------:R-:W-:Y:S02]  /*0d50*/  HADD2.F32 R5, -RZ, R16.H0_H0 ;  /* 0x20000010ff057230 */ /* 0x000fe40000004100 */
[----:B------:R-:W-:Y:S02]  /*0d60*/  HADD2.F32 R17, -RZ, R17.H0_H0 ;  /* 0x20000011ff117230 */ /* 0x000fe40000004100 */
[----:B------:R-:W-:Y:S01]  /*0d70*/  FMUL R11, R7, R6 ;  /* 0x00000006070b7220 */ /* 0x000fe20000400000 */
[----:B------:R-:W-:Y:S02]  /*0d80*/  HADD2.F32 R28, -RZ, R14.H1_H1 ;  /* 0x3000000eff1c7230 */ /* 0x000fe40000004100 */
[----:B------:R-:W-:Y:S01]  /*0d90*/  FFMA R13, R4, R5, R9 ;  /* 0x00000005040d7223 */ /* 0x000fe20000000009 */
[----:B------:R-:W-:-:S02]  /*0da0*/  HADD2.F32 R29, -RZ, R18.H1_H1 ;  /* 0x30000012ff1d7230 */ /* 0x000fc40000004100 */
[----:B------:R-:W-:Y:S01]  /*0db0*/  FFMA R12, R12, R17, R11 ;  /* 0x000000110c0c7223 */ /* 0x000fe2000000000b */
[----:B------:R-:W0:Y:S01]  /*0dc0*/  LDS.128 R4, [R27+0x10] ;  /* 0x000010001b047984 */ /* 0x000e220000000c00 */
[----:B------:R-:W-:Y:S02]  /*0dd0*/  HADD2.F32 R17, -RZ, R14.H0_H0 ;  /* 0x2000000eff117230 */ /* 0x000fe40000004100 */
[----:B------:R-:W-:Y:S01]  /*0de0*/  HADD2.F32 R18, -RZ, R18.H0_H0 ;  /* 0x20000012ff127230 */ /* 0x000fe20000004100 */
[----:B------:R-:W1:Y:S01]  /*0df0*/  LDS.128 R8, [R26+0x1010] ;  /* 0x001010001a087984 */ /* 0x000e620000000c00 */
[----:B------:R-:W-:Y:S01]  /*0e00*/  FMUL R28, R28, R29 ;  /* 0x0000001d1c1c7220 */ /* 0x000fe20000400000 */
[--C-:B------:R-:W-:Y:S02]  /*0e10*/  HADD2.F32 R14, -RZ, R15.reuse.H1_H1 ;  /* 0x3000000fff0e7230 */ /* 0x100fe40000004100 */
[----:B------:R-:W-:Y:S02]  /*0e20*/  HADD2.F32 R29, -RZ, R15.H0_H0 ;  /* 0x2000000fff1d7230 */ /* 0x000fe40000004100 */
[----:B------:R-:W-:Y:S01]  /*0e30*/  FFMA R28, R17, R18, R28 ;  /* 0x00000012111c7223 */ /* 0x000fe2000000001c */
[----:B------:R-:W-:-:S05]  /*0e40*/  HADD2.F32 R17, -RZ, R19.H1_H1 ;  /* 0x30000013ff117230 */ /* 0x000fca0000004100 */
[----:B------:R-:W-:Y:S01]  /*0e50*/  FMUL R16, R14, R17 ;  /* 0x000000110e107220 */ /* 0x000fe20000400000 */
[----:B------:R-:W-:Y:S02]  /*0e60*/  HADD2.F32 R14, -RZ, R19.H0_H0 ;  /* 0x20000013ff0e7230 */ /* 0x000fe40000004100 */
[----:B------:R-:W-:-:S03]  /*0e70*/  FADD R17, R13, R22 ;  /* 0x000000160d117221 */ /* 0x000fc60000000000 */
[----:B------:R-:W-:Y:S01]  /*0e80*/  FFMA R29, R29, R14, R16 ;  /* 0x0000000e1d1d7223 */ /* 0x000fe20000000010 */
[----:B0-----:R-:W-:Y:S02]  /*0e90*/  HADD2.F32 R15, -RZ, R4.H1_H1 ;  /* 0x30000004ff0f7230 */ /* 0x001fe40000004100 */
[----:B------:R-:W-:Y:S02]  /*0ea0*/  HADD2.F32 R13, -RZ, R5.H1_H1 ;  /* 0x30000005ff0d7230 */ /* 0x000fe40000004100 */
[----:B-1----:R-:W-:Y:S02]  /*0eb0*/  HADD2.F32 R14, -RZ, R8.H1_H1 ;  /* 0x30000008ff0e7230 */ /* 0x002fe40000004100 */
[----:B------:R-:W-:Y:S02]  /*0ec0*/  HADD2.F32 R16, -RZ, R9.H1_H1 ;  /* 0x30000009ff107230 */ /* 0x000fe40000004100 */
[----:B------:R-:W-:Y:S02]  /*0ed0*/  HADD2.F32 R4, -RZ, R4.H0_H0 ;  /* 0x20000004ff047230 */ /* 0x000fe40000004100 */
[----:B------:R-:W-:Y:S01]  /*0ee0*/  FMUL R15, R15, R14 ;  /* 0x0000000e0f0f7220 */ /* 0x000fe20000400000 */
[----:B------:R-:W-:-:S02]  /*0ef0*/  HADD2.F32 R8, -RZ, R8.H0_H0 ;  /* 0x20000008ff087230 */ /* 0x000fc40000004100 */
[----:B------:R-:W-:Y:S01]  /*0f00*/  FMUL R14, R13, R16 ;  /* 0x000000100d0e7220 */ /* 0x000fe20000400000 */
[----:B------:R-:W-:Y:S02]  /*0f10*/  HADD2.F32 R13, -RZ, R6.H1_H1 ;  /* 0x30000006ff0d7230 */ /* 0x000fe40000004100 */
[--C-:B------:R-:W-:Y:S02]  /*0f20*/  HADD2.F32 R16, -RZ, R10.reuse.H1_H1 ;  /* 0x3000000aff107230 */ /* 0x100fe40000004100 */
[----:B------:R-:W-:Y:S01]  /*0f30*/  FFMA R4, R4, R8, R15 ;  /* 0x0000000804047223 */ /* 0x000fe2000000000f */
[----:B------:R-:W-:Y:S02]  /*0f40*/  HADD2.F32 R19, -RZ, R5.H0_H0 ;  /* 0x20000005ff137230 */ /* 0x000fe40000004100 */
[----:B------:R-:W-:Y:S01]  /*0f50*/  FADD R5, R17, R12 ;  /* 0x0000000c11057221 */ /* 0x000fe20000000000 */
[----:B------:R-:W-:Y:S02]  /*0f60*/  HADD2.F32 R10, -RZ, R10.H0_H0 ;  /* 0x2000000aff0a7230 */ /* 0x000fe40000004100 */
[----:B------:R-:W-:Y:S01]  /*0f70*/  FMUL R13, R13, R16 ;  /* 0x000000100d0d7220 */ /* 0x000fe20000400000 */
[----:B------:R-:W-:-:S02]  /*0f80*/  HADD2.F32 R16, -RZ, R6.H0_H0 ;  /* 0x20000006ff107230 */ /* 0x000fc40000004100 */
[----:B------:R-:W-:Y:S01]  /*0f90*/  FADD R28, R5, R28 ;  /* 0x0000001c051c7221 */ /* 0x000fe20000000000 */
[----:B------:R-:W-:Y:S02]  /*0fa0*/  HADD2.F32 R6, -RZ, R9.H0_H0 ;  /* 0x20000009ff067230 */ /* 0x000fe40000004100 */
[----:B------:R-:W-:Y:S02]  /*0fb0*/  HADD2.F32 R5, -RZ, R7.H1_H1 ;  /* 0x30000007ff057230 */ /* 0x000fe40000004100 */
[----:B------:R-:W-:Y:S01]  /*0fc0*/  FFMA R8, R16, R10, R13 ;  /* 0x0000000a10087223 */ /* 0x000fe2000000000d */
[----:B------:R-:W-:Y:S02]  /*0fd0*/  HADD2.F32 R10, -RZ, R11.H1_H1 ;  /* 0x3000000bff0a7230 */ /* 0x000fe40000004100 */
[----:B------:R-:W-:Y:S01]  /*0fe0*/  FFMA R6, R19, R6, R14 ;  /* 0x0000000613067223 */ /* 0x000fe2000000000e */
[----:B------:R-:W-:Y:S01]  /*0ff0*/  HADD2.F32 R22, -RZ, R7.H0_H0 ;  /* 0x20000007ff167230 */ /* 0x000fe20000004100 */
[----:B------:R-:W0:Y:S01]  /*1000*/  LDS.128 R16, [R27+0x20] ;  /* 0x000020001b107984 */ /* 0x000e220000000c00 */
[----:B------:R-:W-:-:S02]  /*1010*/  HADD2.F32 R11, -RZ, R11.H0_H0 ;  /* 0x2000000bff0b7230 */ /* 0x000fc40000004100 */
[----:B------:R-:W-:Y:S01]  /*1020*/  FADD R29, R28, R29 ;  /* 0x0000001d1c1d7221 */ /* 0x000fe20000000000 */
[----:B------:R-:W-:Y:S01]  /*1030*/  FMUL R5, R5, R10 ;  /* 0x0000000a05057220 */ /* 0x000fe20000400000 */
[----:B------:R-:W1:Y:S02]  /*1040*/  LDS.128 R12, [R26+0x1020] ;  /* 0x001020001a0c7984 */ /* 0x000e640000000c00 */
[----:B------:R-:W-:Y:S01]  /*1050*/  FADD R29, R29, R4 ;  /* 0x000000041d1d7221 */ /* 0x000fe20000000000 */
[----:B------:R-:W-:-:S03]  /*1060*/  FFMA R22, R22, R11, R5 ;  /* 0x0000000b16167223 */ /* 0x000fc60000000005 */
[----:B------:R-:W-:-:S04]  /*1070*/  FADD R29, R29, R6 ;  /* 0x000000061d1d7221 */ /* 0x000fc80000000000 */
[----:B------:R-:W-:Y:S01]  /*1080*/  FADD R29, R29, R8 ;  /* 0x000000081d1d7221 */ /* 0x000fe20000000000 */
[----:B0-----:R-:W-:Y:S02]  /*1090*/  HADD2.F32 R4, -RZ, R16.H1_H1 ;  /* 0x30000010ff047230 */ /* 0x001fe40000004100 */
[----:B-1----:R-:W-:Y:S02]  /*10a0*/  HADD2.F32 R5, -RZ, R12.H1_H1 ;  /* 0x3000000cff057230 */ /* 0x002fe40000004100 */
[--C-:B------:R-:W-:Y:S02]  /*10b0*/  HADD2.F32 R7, -RZ, R13.reuse.H1_H1 ;  /* 0x3000000dff077230 */ /* 0x100fe40000004100 */
[----:B------:R-:W-:Y:S02]  /*10c0*/  HADD2.F32 R13, -RZ, R13.H0_H0 ;  /* 0x2000000dff0d7230 */ /* 0x000fe40000004100 */
[----:B------:R-:W-:Y:S01]  /*10d0*/  FMUL R9, R4, R5 ;  /* 0x0000000504097220 */ /* 0x000fe20000400000 */
[----:B------:R-:W-:-:S02]  /*10e0*/  HADD2.F32 R4, -RZ, R16.H0_H0 ;  /* 0x20000010ff047230 */ /* 0x000fc40000004100 */
[--C-:B------:R-:W-:Y:S02]  /*10f0*/  HADD2.F32 R16, -RZ, R17.reuse.H1_H1 ;  /* 0x30000011ff107230 */ /* 0x100fe40000004100 */
[----:B------:R-:W-:Y:S02]  /*1100*/  HADD2.F32 R5, -RZ, R12.H0_H0 ;  /* 0x2000000cff057230 */ /* 0x000fe40000004100 */
[----:B------:R-:W-:Y:S02]  /*1110*/  HADD2.F32 R17, -RZ, R17.H0_H0 ;  /* 0x20000011ff117230 */ /* 0x000fe40000004100 */
[----:B------:R-:W-:Y:S01]  /*1120*/  FMUL R16, R16, R7 ;  /* 0x0000000710107220 */ /* 0x000fe20000400000 */
[----:B------:R-:W-:Y:S02]  /*1130*/  FFMA R12, R4, R5, R9 ;  /* 0x00000005040c7223 */ /* 0x000fe40000000009 */
[----:B------:R0:W1:Y:S01]  /*1140*/  LDS.128 R4, [R27+0x30] ;  /* 0x000030001b047984 */ /* 0x0000620000000c00 */
[----:B------:R-:W-:Y:S01]  /*1150*/  FFMA R16, R17, R13, R16 ;  /* 0x0000000d11107223 */ /* 0x000fe20000000010 */
[----:B------:R-:W-:Y:S01]  /*1160*/  FADD R17, R29, R22 ;  /* 0x000000161d117221 */ /* 0x000fe20000000000 */
[----:B------:R-:W-:Y:S01]  /*1170*/  HADD2.F32 R13, -RZ, R18.H1_H1 ;  /* 0x30000012ff0d7230 */ /* 0x000fe20000004100 */
[----:B------:R-:W2:Y:S01]  /*1180*/  LDS.128 R8, [R26+0x1030] ;  /* 0x001030001a087984 */ /* 0x000ea20000000c00 */
[----:B------:R-:W-:-:S02]  /*1190*/  HADD2.F32 R22, -RZ, R14.H1_H1 ;  /* 0x3000000eff167230 */ /* 0x000fc40000004100 */
[----:B------:R-:W-:Y:S01]  /*11a0*/  FADD R17, R17, R12 ;  /* 0x0000000c11117221 */ /* 0x000fe20000000000 */
[----:B------:R-:W-:Y:S02]  /*11b0*/  HADD2.F32 R12, -RZ, R19.H1_H1 ;  /* 0x30000013ff0c7230 */ /* 0x000fe40000004100 */
[----:B0-----:R-:W-:Y:S02]  /*11c0*/  HADD2.F32 R27, -RZ, R15.H1_H1 ;  /* 0x3000000fff1b7230 */ /* 0x001fe40000004100 */
[----:B------:R-:W-:Y:S01]  /*11d0*/  FMUL R13, R13, R22 ;  /* 0x000000160d0d7220 */ /* 0x000fe20000400000 */
[----:B------:R-:W-:Y:S02]  /*11e0*/  HADD2.F32 R18, -RZ, R18.H0_H0 ;  /* 0x20000012ff127230 */ /* 0x000fe40000004100 */
[----:B------:R-:W-:Y:S01]  /*11f0*/  FADD R16, R17, R16 ;  /* 0x0000001011107221 */ /* 0x000fe20000000000 */
[----:B------:R-:W-:Y:S02]  /*1200*/  HADD2.F32 R14, -RZ, R14.H0_H0 ;  /* 0x2000000eff0e7230 */ /* 0x000fe40000004100 */
[----:B------:R-:W-:Y:S01]  /*1210*/  FMUL R12, R12, R27 ;  /* 0x0000001b0c0c7220 */ /* 0x000fe20000400000 */
[----:B------:R-:W-:-:S02]  /*1220*/  HADD2.F32 R19, -RZ, R19.H0_H0 ;  /* 0x20000013ff137230 */ /* 0x000fc40000004100 */
[----:B------:R-:W-:Y:S02]  /*1230*/  HADD2.F32 R15, -RZ, R15.H0_H0 ;  /* 0x2000000fff0f7230 */ /* 0x000fe40000004100 */
[----:B------:R-:W-:-:S03]  /*1240*/  FFMA R13, R18, R14, R13 ;  /* 0x0000000e120d7223 */ /* 0x000fc6000000000d */
[----:B------:R-:W-:Y:S01]  /*1250*/  FFMA R14, R19, R15, R12 ;  /* 0x0000000f130e7223 */ /* 0x000fe2000000000c */
[----:B------:R-:W-:Y:S01]  /*1260*/  FADD R13, R16, R13 ;  /* 0x0000000d100d7221 */ /* 0x000fe20000000000 */
[--C-:B-1----:R-:W-:Y:S02]  /*1270*/  HADD2.F32 R17, -RZ, R4.reuse.H1_H1 ;  /* 0x30000004ff117230 */ /* 0x102fe40000004100 */
[----:B------:R-:W-:Y:S02]  /*1280*/  HADD2.F32 R15, -RZ, R4.H0_H0 ;  /* 0x20000004ff0f7230 */ /* 0x000fe40000004100 */
[----:B------:R-:W-:Y:S01]  /*1290*/  FADD R4, R13, R14 ;  /* 0x0000000e0d047221 */ /* 0x000fe20000000000 */
[--C-:B--2---:R-:W-:Y:S02]  /*12a0*/  HADD2.F32 R18, -RZ, R8.reuse.H1_H1 ;  /* 0x30000008ff127230 */ /* 0x104fe40000004100 */
[----:B------:R-:W-:Y:S02]  /*12b0*/  HADD2.F32 R16, -RZ, R5.H1_H1 ;  /* 0x30000005ff107230 */ /* 0x000fe40000004100 */
[----:B------:R-:W-:-:S02]  /*12c0*/  HADD2.F32 R14, -RZ, R8.H0_H0 ;  /* 0x20000008ff0e7230 */ /* 0x000fc40000004100 */
[----:B------:R-:W-:Y:S01]  /*12d0*/  FMUL R12, R17, R18 ;  /* 0x00000012110c7220 */ /* 0x000fe20000400000 */
[----:B------:R-:W-:Y:S02]  /*12e0*/  HADD2.F32 R17, -RZ, R9.H1_H1 ;  /* 0x30000009ff117230 */ /* 0x000fe40000004100 */
[--C-:B------:R-:W-:Y:S02]  /*12f0*/  HADD2.F32 R8, -RZ, R6.reuse.H0_H0 ;  /* 0x20000006ff087230 */ /* 0x100fe40000004100 */
[----:B------:R-:W-:Y:S01]  /*1300*/  FFMA R15, R15, R14, R12 ;  /* 0x0000000e0f0f7223 */ /* 0x000fe2000000000c */
[----:B------:R-:W-:Y:S02]  /*1310*/  HADD2.F32 R13, -RZ, R5.H0_H0 ;  /* 0x20000005ff0d7230 */ /* 0x000fe40000004100 */
[----:B------:R-:W-:Y:S01]  /*1320*/  FMUL R16, R16, R17 ;  /* 0x0000001110107220 */ /* 0x000fe20000400000 */
[----:B------:R-:W-:Y:S02]  /*1330*/  HADD2.F32 R6, -RZ, R6.H1_H1 ;  /* 0x30000006ff067230 */ /* 0x000fe40000004100 */
[----:B------:R-:W-:Y:S01]  /*1340*/  FADD R4, R4, R15 ;  /* 0x0000000f04047221 */ /* 0x000fe20000000000 */
[----:B------:R-:W-:-:S02]  /*1350*/  HADD2.F32 R17, -RZ, R10.H1_H1 ;  /* 0x3000000aff117230 */ /* 0x000fc40000004100 */
[----:B------:R-:W-:Y:S02]  /*1360*/  HADD2.F32 R12, -RZ, R9.H0_H0 ;  /* 0x20000009ff0c7230 */ /* 0x000fe40000004100 */
[--C-:B------:R-:W-:Y:S02]  /*1370*/  HADD2.F32 R5, -RZ, R7.reuse.H0_H0 ;  /* 0x20000007ff057230 */ /* 0x100fe40000004100 */
[----:B------:R-:W-:Y:S01]  /*1380*/  FMUL R17, R6, R17 ;  /* 0x0000001106117220 */ /* 0x000fe20000400000 */
[----:B------:R-:W-:Y:S02]  /*1390*/  HADD2.F32 R7, -RZ, R7.H1_H1 ;  /* 0x30000007ff077230 */ /* 0x000fe40000004100 */
[----:B------:R-:W-:Y:S01]  /*13a0*/  FFMA R13, R13, R12, R16 ;  /* 0x0000000c0d0d7223 */ /* 0x000fe20000000010 */
[----:B------:R-:W-:Y:S02]  /*13b0*/  HADD2.F32 R9, -RZ, R10.H0_H0 ;  /* 0x2000000aff097230 */ /* 0x000fe40000004100 */
[----:B------:R-:W-:-:S02]  /*13c0*/  HADD2.F32 R14, -RZ, R11.H1_H1 ;  /* 0x3000000bff0e7230 */ /* 0x000fc40000004100 */
[----:B------:R-:W-:Y:S01]  /*13d0*/  FADD R4, R4, R13 ;  /* 0x0000000d04047221 */ /* 0x000fe20000000000 */
[----:B------:R-:W-:Y:S02]  /*13e0*/  HADD2.F32 R10, -RZ, R11.H0_H0 ;  /* 0x2000000bff0a7230 */ /* 0x000fe40000004100 */
[----:B------:R-:W-:Y:S01]  /*13f0*/  FFMA R9, R8, R9, R17 ;  /* 0x0000000908097223 */ /* 0x000fe20000000011 */
[----:B------:R-:W-:-:S03]  /*1400*/  FMUL R14, R7, R14 ;  /* 0x0000000e070e7220 */ /* 0x000fc60000400000 */
[----:B------:R-:W-:Y:S01]  /*1410*/  FADD R4, R4, R9 ;  /* 0x0000000904047221 */ /* 0x000fe20000000000 */
[----:B------:R-:W-:-:S04]  /*1420*/  FFMA R5, R5, R10, R14 ;  /* 0x0000000a05057223 */ /* 0x000fc8000000000e */
[----:B------:R-:W-:Y:S01]  /*1430*/  FADD R22, R4, R5 ;  /* 0x0000000504167221 */ /* 0x000fe20000000000 */
[----:B------:R-:W-:Y:S06]  /*1440*/  @P0 BRA `(.L_x_16) ;  /* 0xfffffff800000947 */ /* 0x000fec000383ffff */
.L_x_15:
[----:B------:R-:W-:-:S04]  /*1450*/  ULEA.HI UR8, UR11, 0x1, URZ, 0x1e ;  /* 0x000000010b087891 */ /* 0x000fc8000f8ff0ff */
[----:B------:R-:W-:-:S04]  /*1460*/  ULOP3.LUT UR7, UR8, 0x7, URZ, 0xc0, !UPT ;  /* 0x0000000708077892 */ /* 0x000fc8000f8ec0ff */
[----:B------:R-:W-:-:S09]  /*1470*/  UISETP.NE.AND UP1, UPT, UR7, URZ, UPT ;  /* 0x000000ff0700728c */ /* 0x000fd2000bf25270 */
[----:B------:R-:W-:Y:S05]  /*1480*/  BRA.U !UP1, `(.L_x_17) ;  /* 0x0000000909287547 */ /* 0x000fea000b800000 */
[----:B------:R-:W-:Y:S02]  /*1490*/  UIADD3 UR7, UPT, UPT, UR7, -0x1, URZ ;  /* 0xffffffff07077890 */ /* 0x000fe4000fffe0ff */
[----:B------:R-:W-:Y:S02]  /*14a0*/  ULOP3.LUT UP2, URZ, UR8, 0x3, URZ, 0xc0, !UPT ;  /* 0x0000000308ff7892 */ /* 0x000fe4000f84c0ff */
[----:B------:R-:W-:-:S09]  /*14b0*/  UISETP.GE.U32.AND UP1, UPT, UR7, 0x3, UPT ;  /* 0x000000030700788c */ /* 0x000fd2000bf26070 */
[----:B------:R-:W-:Y:S05]  /*14c0*/  BRA.U !UP1, `(.L_x_18) ;  /* 0x0000000509107547 */ /* 0x000fea000b800000 */
[----:B------:R-:W2:Y:S01]  /*14d0*/  S2R R6, SR_CgaCtaId ;  /* 0x0000000000067919 */ /* 0x000ea20000008800 */
[----:B------:R-:W-:Y:S02]  /*14e0*/  MOV R5, 0x400 ;  /* 0x0000040000057802 */ /* 0x000fe40000000f00 */
[-C--:B------:R-:W-:Y:S02]  /*14f0*/  LEA R4, R23, R20.reuse, 0x7 ;  /* 0x0000001417047211 */ /* 0x080fe400078e38ff */
[----:B--2---:R-:W-:Y:S02]  /*1500*/  LEA R6, R6, R5, 0x18 ;  /* 0x0000000506067211 */ /* 0x004fe400078ec0ff */
[----:B------:R-:W-:Y:S02]  /*1510*/  LEA R5, R21, R20, 0x7 ;  /* 0x0000001415057211 */ /* 0x000fe400078e38ff */
[-C--:B------:R-:W-:Y:S02]  /*1520*/  LEA R24, R4, R6.reuse, 0x1 ;  /* 0x0000000604187211 */ /* 0x080fe400078e08ff */
[----:B------:R-:W-:-:S02]  /*1530*/  LEA R26, R5, R6, 0x1 ;  /* 0x00000006051a7211 */ /* 0x000fc400078e08ff */
[----:B------:R-:W-:Y:S01]  /*1540*/  IADD3 R20, PT, PT, R20, 0x10, RZ ;  /* 0x0000001014147810 */ /* 0x000fe20007ffe0ff */
[----:B------:R-:W2:Y:S04]  /*1550*/  LDS.128 R4, [R24] ;  /* 0x0000000018047984 */ /* 0x000ea80000000c00 */
[----:B-1----:R-:W1:Y:S04]  /*1560*/  LDS.128 R8, [R26+0x1000] ;  /* 0x001000001a087984 */ /* 0x002e680000000c00 */
[----:B0-----:R-:W0:Y:S01]  /*1570*/  LDS.128 R12, [R24+0x10] ;  /* 0x00001000180c7984 */ /* 0x001e220000000c00 */
[----:B--2---:R-:W-:-:S02]  /*1580*/  HADD2.F32 R16, -RZ, R4.H1_H1 ;  /* 0x30000004ff107230 */ /* 0x004fc40000004100 */
[----:B------:R-:W-:Y:S02]  /*1590*/  HADD2.F32 R25, -RZ, R4.H0_H0 ;  /* 0x20000004ff197230 */ /* 0x000fe40000004100 */
[--C-:B-1----:R-:W-:Y:S02]  /*15a0*/  HADD2.F32 R17, -RZ, R8.reuse.H1_H1 ;  /* 0x30000008ff117230 */ /* 0x102fe40000004100 */
[----:B------:R-:W-:Y:S02]  /*15b0*/  HADD2.F32 R8, -RZ, R8.H0_H0 ;  /* 0x20000008ff087230 */ /* 0x000fe40000004100 */
[----:B------:R-:W-:Y:S02]  /*15c0*/  HADD2.F32 R4, -RZ, R5.H1_H1 ;  /* 0x30000005ff047230 */ /* 0x000fe40000004100 */
[----:B------:R-:W-:Y:S01]  /*15d0*/  FMUL R28, R16, R17 ;  /* 0x00000011101c7220 */ /* 0x000fe20000400000 */
[----:B------:R-:W-:Y:S01]  /*15e0*/  HADD2.F32 R27, -RZ, R9.H1_H1 ;  /* 0x30000009ff1b7230 */ /* 0x000fe20000004100 */
[----:B------:R-:W1:Y:S01]  /*15f0*/  LDS.128 R16, [R26+0x1010] ;  /* 0x001010001a107984 */ /* 0x000e620000000c00 */
[----:B------:R-:W-:-:S02]  /*1600*/  HADD2.F32 R5, -RZ, R5.H0_H0 ;  /* 0x20000005ff057230 */ /* 0x000fc40000004100 */
[----:B------:R-:W-:Y:S01]  /*1610*/  FFMA R25, R25, R8, R28 ;  /* 0x0000000819197223 */ /* 0x000fe2000000001c */
[----:B------:R-:W-:Y:S02]  /*1620*/  HADD2.F32 R8, -RZ, R9.H0_H0 ;  /* 0x20000009ff087230 */ /* 0x000fe40000004100 */
[----:B------:R-:W-:Y:S01]  /*1630*/  FMUL R28, R4, R27 ;  /* 0x0000001b041c7220 */ /* 0x000fe20000400000 */
[----:B------:R-:W-:Y:S02]  /*1640*/  HADD2.F32 R4, -RZ, R6.H1_H1 ;  /* 0x30000006ff047230 */ /* 0x000fe40000004100 */
[----:B------:R-:W-:Y:S01]  /*1650*/  FADD R22, R22, R25 ;  /* 0x0000001916167221 */ /* 0x000fe20000000000 */
[----:B------:R-:W-:Y:S02]  /*1660*/  HADD2.F32 R27, -RZ, R10.H1_H1 ;  /* 0x3000000aff1b7230 */ /* 0x000fe40000004100 */
[----:B------:R-:W-:Y:S01]  /*1670*/  FFMA R5, R5, R8, R28 ;  /* 0x0000000805057223 */ /* 0x000fe2000000001c */
[----:B------:R-:W-:-:S02]  /*1680*/  HADD2.F32 R9, -RZ, R6.H0_H0 ;  /* 0x20000006ff097230 */ /* 0x000fc40000004100 */
[----:B------:R-:W-:Y:S02]  /*1690*/  HADD2.F32 R10, -RZ, R10.H0_H0 ;  /* 0x2000000aff0a7230 */ /* 0x000fe40000004100 */
[----:B------:R-:W-:Y:S01]  /*16a0*/  FMUL R4, R4, R27 ;  /* 0x0000001b04047220 */ /* 0x000fe20000400000 */
[----:B------:R-:W-:Y:S02]  /*16b0*/  HADD2.F32 R6, -RZ, R7.H1_H1 ;  /* 0x30000007ff067230 */ /* 0x000fe40000004100 */
[----:B------:R-:W-:Y:S01]  /*16c0*/  FADD R5, R22, R5 ;  /* 0x0000000516057221 */ /* 0x000fe20000000000 */
[----:B------:R-:W-:Y:S02]  /*16d0*/  HADD2.F32 R27, -RZ, R11.H1_H1 ;  /* 0x3000000bff1b7230 */ /* 0x000fe40000004100 */
[----:B------:R-:W-:Y:S01]  /*16e0*/  FFMA R4, R9, R10, R4 ;  /* 0x0000000a09047223 */ /* 0x000fe20000000004 */
[----:B------:R-:W-:Y:S02]  /*16f0*/  HADD2.F32 R7, -RZ, R7.H0_H0 ;  /* 0x20000007ff077230 */ /* 0x000fe40000004100 */
[----:B------:R-:W-:-:S02]  /*1700*/  HADD2.F32 R8, -RZ, R11.H0_H0 ;  /* 0x2000000bff087230 */ /* 0x000fc40000004100 */
[----:B------:R-:W-:Y:S01]  /*1710*/  FMUL R6, R6, R27 ;  /* 0x0000001b06067220 */ /* 0x000fe20000400000 */
[----:B------:R-:W-:Y:S01]  /*1720*/  FADD R5, R5, R4 ;  /* 0x0000000405057221 */ /* 0x000fe20000000000 */
[--C-:B0-----:R-:W-:Y:S02]  /*1730*/  HADD2.F32 R4, -RZ, R12.reuse.H0_H0 ;  /* 0x2000000cff047230 */ /* 0x101fe40000004100 */
[----:B------:R-:W-:Y:S02]  /*1740*/  HADD2.F32 R12, -RZ, R12.H1_H1 ;  /* 0x3000000cff0c7230 */ /* 0x000fe40000004100 */
[----:B------:R-:W-:Y:S01]  /*1750*/  FFMA R6, R7, R8, R6 ;  /* 0x0000000807067223 */ /* 0x000fe20000000006 */
[--C-:B------:R-:W-:Y:S02]  /*1760*/  HADD2.F32 R8, -RZ, R13.reuse.H0_H0 ;  /* 0x2000000dff087230 */ /* 0x100fe40000004100 */
[----:B------:R-:W-:Y:S02]  /*1770*/  HADD2.F32 R13, -RZ, R13.H1_H1 ;  /* 0x3000000dff0d7230 */ /* 0x000fe40000004100 */
[----:B------:R-:W-:Y:S01]  /*1780*/  FADD R5, R5, R6 ;  /* 0x0000000605057221 */ /* 0x000fe20000000000 */
[----:B------:R-:W-:-:S02]  /*1790*/  HADD2.F32 R6, -RZ, R14.H0_H0 ;  /* 0x2000000eff067230 */ /* 0x000fc40000004100 */
[----:B------:R-:W-:Y:S02]  /*17a0*/  HADD2.F32 R14, -RZ, R14.H1_H1 ;  /* 0x3000000eff0e7230 */ /* 0x000fe40000004100 */
[--C-:B------:R-:W-:Y:S02]  /*17b0*/  HADD2.F32 R7, -RZ, R15.reuse.H0_H0 ;  /* 0x2000000fff077230 */ /* 0x100fe40000004100 */
[----:B------:R-:W-:Y:S02]  /*17c0*/  HADD2.F32 R15, -RZ, R15.H1_H1 ;  /* 0x3000000fff0f7230 */ /* 0x000fe40000004100 */
[--C-:B-1----:R-:W-:Y:S02]  /*17d0*/  HADD2.F32 R11, -RZ, R16.reuse.H1_H1 ;  /* 0x30000010ff0b7230 */ /* 0x102fe40000004100 */
[----:B------:R-:W-:Y:S02]  /*17e0*/  HADD2.F32 R10, -RZ, R17.H1_H1 ;  /* 0x30000011ff0a7230 */ /* 0x000fe40000004100 */
[----:B------:R-:W-:-:S02]  /*17f0*/  HADD2.F32 R9, -RZ, R16.H0_H0 ;  /* 0x20000010ff097230 */ /* 0x000fc40000004100 */
[----:B------:R-:W-:Y:S01]  /*1800*/  FMUL R11, R12, R11 ;  /* 0x0000000b0c0b7220 */ /* 0x000fe20000400000 */
[--C-:B------:R-:W-:Y:S02]  /*1810*/  HADD2.F32 R25, -RZ, R18.reuse.H1_H1 ;  /* 0x30000012ff197230 */ /* 0x100fe40000004100 */
[----:B------:R-:W-:Y:S01]  /*1820*/  FMUL R13, R13, R10 ;  /* 0x0000000a0d0d7220 */ /* 0x000fe20000400000 */
[----:B------:R-:W-:Y:S02]  /*1830*/  HADD2.F32 R17, -RZ, R17.H0_H0 ;  /* 0x20000011ff117230 */ /* 0x000fe40000004100 */
[----:B------:R-:W-:Y:S01]  /*1840*/  FFMA R4, R4, R9, R11 ;  /* 0x0000000904047223 */ /* 0x000fe2000000000b */
[----:B------:R-:W-:Y:S02]  /*1850*/  HADD2.F32 R10, -RZ, R19.H1_H1 ;  /* 0x30000013ff0a7230 */ /* 0x000fe40000004100 */
[----:B------:R-:W-:Y:S01]  /*1860*/  FMUL R25, R14, R25 ;  /* 0x000000190e197220 */ /* 0x000fe20000400000 */
[----:B------:R-:W-:-:S02]  /*1870*/  HADD2.F32 R9, -RZ, R18.H0_H0 ;  /* 0x20000012ff097230 */ /* 0x000fc40000004100 */
[----:B------:R-:W-:Y:S01]  /*1880*/  FFMA R13, R8, R17, R13 ;  /* 0x00000011080d7223 */ /* 0x000fe2000000000d */
[----:B------:R-:W-:Y:S01]  /*1890*/  FADD R4, R5, R4 ;  /* 0x0000000405047221 */ /* 0x000fe20000000000 */
[----:B------:R-:W-:Y:S02]  /*18a0*/  HADD2.F32 R8, -RZ, R19.H0_H0 ;  /* 0x20000013ff087230 */ /* 0x000fe40000004100 */
[----:B------:R-:W-:Y:S01]  /*18b0*/  FMUL R10, R15, R10 ;  /* 0x0000000a0f0a7220 */ /* 0x000fe20000400000 */
[----:B------:R-:W-:Y:S01]  /*18c0*/  FFMA R9, R6, R9, R25 ;  /* 0x0000000906097223 */ /* 0x000fe20000000019 */
[----:B------:R-:W-:Y:S02]  /*18d0*/  FADD R4, R4, R13 ;  /* 0x0000000d04047221 */ /* 0x000fe40000000000 */
[----:B------:R-:W-:Y:S02]  /*18e0*/  FFMA R7, R7, R8, R10 ;  /* 0x0000000807077223 */ /* 0x000fe4000000000a */
[----:B------:R-:W-:-:S04]  /*18f0*/  FADD R4, R4, R9 ;  /* 0x0000000904047221 */ /* 0x000fc80000000000 */
[----:B------:R-:W-:-:S07]  /*1900*/  FADD R22, R4, R7 ;  /* 0x0000000704167221 */ /* 0x000fce0000000000 */
.L_x_18:
[----:B------:R-:W-:Y:S05]  /*1910*/  BRA.U !UP2, `(.L_x_17) ;  /* 0x000000050a047547 */ /* 0x000fea000b800000 */
[----:B------:R-:W-:Y:S02]  /*1920*/  ULOP3.LUT UP2, URZ, UR11, 0xc, URZ, 0xc0, !UPT ;  /* 0x0000000c0bff7892 */ /* 0x000fe4000f84c0ff */
[----:B------:R-:W-:-:S07]  /*1930*/  ULOP3.LUT UP1, URZ, UR11, 0x4, URZ, 0xc0, !UPT ;  /* 0x000000040bff7892 */ /* 0x000fce000f82c0ff */
[----:B------:R-:W-:Y:S05]  /*1940*/  BRA.U !UP2, `(.L_x_19) ;  /* 0x000000010a987547 */ /* 0x000fea000b800000 */
[----:B------:R-:W2:Y:S01]  /*1950*/  S2UR UR8, SR_CgaCtaId ;  /* 0x00000000000879c3 */ /* 0x000ea20000008800 */
[----:B------:R-:W-:Y:S01]  /*1960*/  UMOV UR7, 0x400 ;  /* 0x0000040000077882 */ /* 0x000fe20000000000 */
[-C--:B------:R-:W-:Y:S02]  /*1970*/  LEA R4, R23, R20.reuse, 0x7 ;  /* 0x0000001417047211 */ /* 0x080fe400078e38ff */
[----:B------:R-:W-:Y:S02]  /*1980*/  LEA R8, R21, R20, 0x7 ;  /* 0x0000001415087211 */ /* 0x000fe400078e38ff */
[----:B------:R-:W-:Y:S01]  /*1990*/  IADD3 R20, PT, PT, R20, 0x8, RZ ;  /* 0x0000000814147810 */ /* 0x000fe20007ffe0ff */
[----:B--2---:R-:W-:-:S06]  /*19a0*/  ULEA UR7, UR8, UR7, 0x18 ;  /* 0x0000000708077291 */ /* 0x004fcc000f8ec0ff */
[----:B------:R-:W-:Y:S02]  /*19b0*/  LEA R6, R4, UR7, 0x1 ;  /* 0x0000000704067c11 */ /* 0x000fe4000f8e08ff */
[----:B------:R-:W-:-:S04]  /*19c0*/  LEA R8, R8, UR7, 0x1 ;  /* 0x0000000708087c11 */ /* 0x000fc8000f8e08ff */
[----:B------:R-:W2:Y:S04]  /*19d0*/  LDS.128 R4, [R6] ;  /* 0x0000000006047984 */ /* 0x000ea80000000c00 */
[----:B-1----:R-:W1:Y:S01]  /*19e0*/  LDS.128 R8, [R8+0x1000] ;  /* 0x0010000008087984 */ /* 0x002e620000000c00 */
[--C-:B--2---:R-:W-:Y:S02]  /*19f0*/  HADD2.F32 R14, -RZ, R4.reuse.H1_H1 ;  /* 0x30000004ff0e7230 */ /* 0x104fe40000004100 */
[----:B0-----:R-:W-:Y:S02]  /*1a00*/  HADD2.F32 R13, -RZ, R4.H0_H0 ;  /* 0x20000004ff0d7230 */ /* 0x001fe40000004100 */
[----:B-1----:R-:W-:Y:S02]  /*1a10*/  HADD2.F32 R15, -RZ, R8.H1_H1 ;  /* 0x30000008ff0f7230 */ /* 0x002fe40000004100 */
[----:B------:R-:W-:-:S02]  /*1a20*/  HADD2.F32 R16, -RZ, R5.H1_H1 ;  /* 0x30000005ff107230 */ /* 0x000fc40000004100 */
[----:B------:R-:W-:Y:S02]  /*1a30*/  HADD2.F32 R17, -RZ, R9.H1_H1 ;  /* 0x30000009ff117230 */ /* 0x000fe40000004100 */
[----:B------:R-:W-:Y:S01]  /*1a40*/  FMUL R14, R14, R15 ;  /* 0x0000000f0e0e7220 */ /* 0x000fe20000400000 */
[----:B------:R-:W-:Y:S02]  /*1a50*/  HADD2.F32 R8, -RZ, R8.H0_H0 ;  /* 0x20000008ff087230 */ /* 0x000fe40000004100 */
[----:B------:R-:W-:Y:S02]  /*1a60*/  HADD2.F32 R12, -RZ, R5.H0_H0 ;  /* 0x20000005ff0c7230 */ /* 0x000fe40000004100 */
[----:B------:R-:W-:Y:S01]  /*1a70*/  FMUL R17, R16, R17 ;  /* 0x0000001110117220 */ /* 0x000fe20000400000 */
[----:B------:R-:W-:Y:S02]  /*1a80*/  HADD2.F32 R18, -RZ, R6.H1_H1 ;  /* 0x30000006ff127230 */ /* 0x000fe40000004100 */
[----:B------:R-:W-:Y:S01]  /*1a90*/  FFMA R13, R13, R8, R14 ;  /* 0x000000080d0d7223 */ /* 0x000fe2000000000e */
[----:B------:R-:W-:-:S02]  /*1aa0*/  HADD2.F32 R19, -RZ, R10.H1_H1 ;  /* 0x3000000aff137230 */ /* 0x000fc40000004100 */
[----:B------:R-:W-:Y:S02]  /*1ab0*/  HADD2.F32 R9, -RZ, R9.H0_H0 ;  /* 0x20000009ff097230 */ /* 0x000fe40000004100 */
[----:B------:R-:W-:Y:S01]  /*1ac0*/  FADD R13, R22, R13 ;  /* 0x0000000d160d7221 */ /* 0x000fe20000000000 */
[--C-:B------:R-:W-:Y:S02]  /*1ad0*/  HADD2.F32 R5, -RZ, R7.reuse.H0_H0 ;  /* 0x20000007ff057230 */ /* 0x100fe40000004100 */
[----:B------:R-:W-:Y:S01]  /*1ae0*/  FMUL R19, R18, R19 ;  /* 0x0000001312137220 */ /* 0x000fe20000400000 */
[----:B------:R-:W-:Y:S02]  /*1af0*/  HADD2.F32 R4, -RZ, R6.H0_H0 ;  /* 0x20000006ff047230 */ /* 0x000fe40000004100 */
[----:B------:R-:W-:Y:S01]  /*1b00*/  FFMA R12, R12, R9, R17 ;  /* 0x000000090c0c7223 */ /* 0x000fe20000000011 */
[----:B------:R-:W-:Y:S02]  /*1b10*/  HADD2.F32 R7, -RZ, R7.H1_H1 ;  /* 0x30000007ff077230 */ /* 0x000fe40000004100 */
[----:B------:R-:W-:-:S02]  /*1b20*/  HADD2.F32 R8, -RZ, R11.H1_H1 ;  /* 0x3000000bff087230 */ /* 0x000fc40000004100 */
[----:B------:R-:W-:Y:S01]  /*1b30*/  FADD R12, R13, R12 ;  /* 0x0000000c0d0c7221 */ /* 0x000fe20000000000 */
[----:B------:R-:W-:Y:S02]  /*1b40*/  HADD2.F32 R15, -RZ, R10.H0_H0 ;  /* 0x2000000aff0f7230 */ /* 0x000fe40000004100 */
[----:B------:R-:W-:Y:S02]  /*1b50*/  HADD2.F32 R6, -RZ, R11.H0_H0 ;  /* 0x2000000bff067230 */ /* 0x000fe40000004100 */
[----:B------:R-:W-:Y:S01]  /*1b60*/  FMUL R8, R7, R8 ;  /* 0x0000000807087220 */ /* 0x000fe20000400000 */
[----:B------:R-:W-:-:S03]  /*1b70*/  FFMA R15, R4, R15, R19 ;  /* 0x0000000f040f7223 */ /* 0x000fc60000000013 */
[----:B------:R-:W-:Y:S01]  /*1b80*/  FFMA R5, R5, R6, R8 ;  /* 0x0000000605057223 */ /* 0x000fe20000000008 */
[----:B------:R-:W-:-:S04]  /*1b90*/  FADD R12, R12, R15 ;  /* 0x0000000f0c0c7221 */ /* 0x000fc80000000000 */
[----:B------:R-:W-:-:S07]  /*1ba0*/  FADD R22, R12, R5 ;  /* 0x000000050c167221 */ /* 0x000fce0000000000 */
.L_x_19:
[----:B------:R-:W-:Y:S05]  /*1bb0*/  BRA.U UP1, `(.L_x_17) ;  /* 0x00000001015c7547 */ /* 0x000fea000b800000 */
[----:B------:R-:W2:Y:S01]  /*1bc0*/  S2UR UR8, SR_CgaCtaId ;  /* 0x00000000000879c3 */ /* 0x000ea20000008800 */
[----:B------:R-:W-:Y:S01]  /*1bd0*/  UMOV UR7, 0x400 ;  /* 0x0000040000077882 */ /* 0x000fe20000000000 */
[-C--:B------:R-:W-:Y:S02]  /*1be0*/  LEA R4, R23, R20.reuse, 0x7 ;  /* 0x0000001417047211 */ /* 0x080fe400078e38ff */
[----:B------:R-:W-:Y:S01]  /*1bf0*/  LEA R20, R21, R20, 0x7 ;  /* 0x0000001415147211 */ /* 0x000fe200078e38ff */
[----:B--2---:R-:W-:-:S06]  /*1c00*/  ULEA UR7, UR8, UR7, 0x18 ;  /* 0x0000000708077291 */ /* 0x004fcc000f8ec0ff */
[----:B------:R-:W-:Y:S02]  /*1c10*/  LEA R4, R4, UR7, 0x1 ;  /* 0x0000000704047c11 */ /* 0x000fe4000f8e08ff */
[----:B------:R-:W-:-:S04]  /*1c20*/  LEA R6, R20, UR7, 0x1 ;  /* 0x0000000714067c11 */ /* 0x000fc8000f8e08ff */
[----:B------:R-:W2:Y:S04]  /*1c30*/  LDS.64 R4, [R4] ;  /* 0x0000000004047984 */ /* 0x000ea80000000a00 */
[----:B------:R-:W3:Y:S01]  /*1c40*/  LDS.64 R6, [R6+0x1000] ;  /* 0x0010000006067984 */ /* 0x000ee20000000a00 */
[--C-:B--2---:R-:W-:Y:S02]  /*1c50*/  HADD2.F32 R9, -RZ, R4.reuse.H1_H1 ;  /* 0x30000004ff097230 */ /* 0x104fe40000004100 */
[----:B------:R-:W-:Y:S02]  /*1c60*/  HADD2.F32 R8, -RZ, R4.H0_H0 ;  /* 0x20000004ff087230 */ /* 0x000fe40000004100 */
[----:B---3--:R-:W-:Y:S02]  /*1c70*/  HADD2.F32 R10, -RZ, R6.H1_H1 ;  /* 0x30000006ff0a7230 */ /* 0x008fe40000004100 */
[----:B------:R-:W-:-:S02]  /*1c80*/  HADD2.F32 R12, -RZ, R5.H1_H1 ;  /* 0x30000005ff0c7230 */ /* 0x000fc40000004100 */
[----:B01----:R-:W-:Y:S02]  /*1c90*/  HADD2.F32 R13, -RZ, R7.H1_H1 ;  /* 0x30000007ff0d7230 */ /* 0x003fe40000004100 */
[----:B------:R-:W-:Y:S01]  /*1ca0*/  FMUL R9, R9, R10 ;  /* 0x0000000a09097220 */ /* 0x000fe20000400000 */
[----:B------:R-:W-:Y:S02]  /*1cb0*/  HADD2.F32 R11, -RZ, R6.H0_H0 ;  /* 0x20000006ff0b7230 */ /* 0x000fe40000004100 */
[----:B------:R-:W-:Y:S02]  /*1cc0*/  HADD2.F32 R5, -RZ, R5.H0_H0 ;  /* 0x20000005ff057230 */ /* 0x000fe40000004100 */
[----:B------:R-:W-:Y:S01]  /*1cd0*/  FMUL R12, R12, R13 ;  /* 0x0000000d0c0c7220 */ /* 0x000fe20000400000 */
[----:B------:R-:W-:Y:S02]  /*1ce0*/  HADD2.F32 R10, -RZ, R7.H0_H0 ;  /* 0x20000007ff0a7230 */ /* 0x000fe40000004100 */
[----:B------:R-:W-:-:S03]  /*1cf0*/  FFMA R9, R8, R11, R9 ;  /* 0x0000000b08097223 */ /* 0x000fc60000000009 */
[----:B------:R-:W-:Y:S01]  /*1d00*/  FFMA R10, R5, R10, R12 ;  /* 0x0000000a050a7223 */ /* 0x000fe2000000000c */
[----:B------:R-:W-:-:S04]  /*1d10*/  FADD R9, R22, R9 ;  /* 0x0000000916097221 */ /* 0x000fc80000000000 */
[----:B------:R-:W-:-:S07]  /*1d20*/  FADD R22, R9, R10 ;  /* 0x0000000a09167221 */ /* 0x000fce0000000000 */
.L_x_17:
[----:B------:R-:W-:-:S09]  /*1d30*/  UISETP.GE.AND UP1, UPT, UR10, UR20, UPT ;  /* 0x000000140a00728c */ /* 0x000fd2000bf26270 */
[----:B------:R-:W-:Y:S05]  /*1d40*/  BRA.U UP1, `(.L_x_20) ;  /* 0x0000000501b07547 */ /* 0x000fea000b800000 */
[----:B------:R-:W-:Y:S01]  /*1d50*/  MOV R14, UR10 ;  /* 0x0000000a000e7c02 */ /* 0x000fe20008000f00 */
[----:B------:R-:W-:Y:S06]  /*1d60*/  BRA.U UP0, `(.L_x_21) ;  /* 0x0000000100a47547 */ /* 0x000fec000b800000 */
[----:B------:R-:W2:Y:S01]  /*1d70*/  S2R R5, SR_CgaCtaId ;  /* 0x0000000000057919 */ /* 0x000ea20000008800 */
[----:B------:R-:W-:Y:S01]  /*1d80*/  MOV R12, 0x400 ;  /* 0x00000400000c7802 */ /* 0x000fe20000000f00 */
[----:B------:R-:W-:Y:S01]  /*1d90*/  HFMA2 R19, -RZ, RZ, 0, 0 ;  /* 0x00000000ff137431 */ /* 0x000fe200000001ff */
[----:B------:R-:W-:Y:S02]  /*1da0*/  MOV R14, UR10 ;  /* 0x0000000a000e7c02 */ /* 0x000fe40008000f00 */
[----:B--2---:R-:W-:-:S07]  /*1db0*/  LEA R12, R5, R12, 0x18 ;  /* 0x0000000c050c7211 */ /* 0x004fce00078ec0ff */
.L_x_22:
[-C--:B------:R-:W-:Y:S02]  /*1dc0*/  LEA R5, R23, R14.reuse, 0x7 ;  /* 0x0000000e17057211 */ /* 0x080fe400078e38ff */
[----:B------:R-:W-:Y:S02]  /*1dd0*/  LEA R7, R21, R14, 0x7 ;  /* 0x0000000e15077211 */ /* 0x000fe400078e38ff */
[-C--:B01----:R-:W-:Y:S02]  /*1de0*/  LEA R13, R5, R12.reuse, 0x1 ;  /* 0x0000000c050d7211 */ /* 0x083fe400078e08ff */
[----:B------:R-:W-:Y:S02]  /*1df0*/  LEA R16, R7, R12, 0x1 ;  /* 0x0000000c07107211 */ /* 0x000fe400078e08ff */
[----:B------:R-:W-:Y:S01]  /*1e00*/  IADD3 R19, PT, PT, R19, 0x8, RZ ;  /* 0x0000000813137810 */ /* 0x000fe20007ffe0ff */
[----:B------:R-:W0:Y:S01]  /*1e10*/  LDS.64 R4, [R13] ;  /* 0x000000000d047984 */ /* 0x000e220000000a00 */
[----:B------:R-:W-:-:S02]  /*1e20*/  IADD3 R14, PT, PT, R14, 0x8, RZ ;  /* 0x000000080e0e7810 */ /* 0x000fc40007ffe0ff */
[----:B------:R-:W-:Y:S01]  /*1e30*/  ISETP.NE.AND P0, PT, R19, UR13, PT ;  /* 0x0000000d13007c0c */ /* 0x000fe2000bf05270 */
[----:B------:R-:W1:Y:S04]  /*1e40*/  LDS.64 R6, [R16+0x1000] ;  /* 0x0010000010067984 */ /* 0x000e680000000a00 */
[----:B------:R-:W2:Y:S04]  /*1e50*/  LDS.64 R8, [R13+0x8] ;  /* 0x000008000d087984 */ /* 0x000ea80000000a00 */
[----:B------:R-:W3:Y:S01]  /*1e60*/  LDS.64 R10, [R16+0x1008] ;  /* 0x00100800100a7984 */ /* 0x000ee20000000a00 */
[----:B0-----:R-:W-:-:S02]  /*1e70*/  HADD2.F32 R15, -RZ, R4.H0_H0 ;  /* 0x20000004ff0f7230 */ /* 0x001fc40000004100 */
[----:B------:R-:W-:Y:S02]  /*1e80*/  HADD2.F32 R4, -RZ, R4.H1_H1 ;  /* 0x30000004ff047230 */ /* 0x000fe40000004100 */
[--C-:B-1----:R-:W-:Y:S02]  /*1e90*/  HADD2.F32 R17, -RZ, R6.reuse.H0_H0 ;  /* 0x20000006ff117230 */ /* 0x102fe40000004100 */
[----:B------:R-:W-:Y:S02]  /*1ea0*/  HADD2.F32 R6, -RZ, R6.H1_H1 ;  /* 0x30000006ff067230 */ /* 0x000fe40000004100 */
[----:B------:R-:W-:Y:S02]  /*1eb0*/  HADD2.F32 R18, -RZ, R7.H0_H0 ;  /* 0x20000007ff127230 */ /* 0x000fe40000004100 */
[----:B------:R-:W-:Y:S01]  /*1ec0*/  FFMA R15, R15, R17, R22 ;  /* 0x000000110f0f7223 */ /* 0x000fe20000000016 */
[--C-:B------:R-:W-:Y:S02]  /*1ed0*/  HADD2.F32 R17, -RZ, R5.reuse.H0_H0 ;  /* 0x20000005ff117230 */ /* 0x100fe40000004100 */
[----:B------:R-:W-:-:S02]  /*1ee0*/  HADD2.F32 R5, -RZ, R5.H1_H1 ;  /* 0x30000005ff057230 */ /* 0x000fc40000004100 */
[----:B------:R-:W-:Y:S01]  /*1ef0*/  FFMA R4, R4, R6, R15 ;  /* 0x0000000604047223 */ /* 0x000fe2000000000f */
[----:B------:R-:W-:Y:S02]  /*1f00*/  HADD2.F32 R7, -RZ, R7.H1_H1 ;  /* 0x30000007ff077230 */ /* 0x000fe40000004100 */
[----:B--2---:R-:W-:Y:S02]  /*1f10*/  HADD2.F32 R13, -RZ, R8.H0_H0 ;  /* 0x20000008ff0d7230 */ /* 0x004fe40000004100 */
[----:B------:R-:W-:Y:S01]  /*1f20*/  FFMA R4, R17, R18, R4 ;  /* 0x0000001211047223 */ /* 0x000fe20000000004 */
[--C-:B---3--:R-:W-:Y:S02]  /*1f30*/  HADD2.F32 R6, -RZ, R10.reuse.H0_H0 ;  /* 0x2000000aff067230 */ /* 0x108fe40000004100 */
[----:B------:R-:W-:Y:S02]  /*1f40*/  HADD2.F32 R10, -RZ, R10.H1_H1 ;  /* 0x3000000aff0a7230 */ /* 0x000fe40000004100 */
[----:B------:R-:W-:Y:S01]  /*1f50*/  FFMA R4, R5, R7, R4 ;  /* 0x0000000705047223 */ /* 0x000fe20000000004 */
[----:B------:R-:W-:-:S02]  /*1f60*/  HADD2.F32 R5, -RZ, R8.H1_H1 ;  /* 0x30000008ff057230 */ /* 0x000fc40000004100 */
[----:B------:R-:W-:Y:S02]  /*1f70*/  HADD2.F32 R7, -RZ, R9.H0_H0 ;  /* 0x20000009ff077230 */ /* 0x000fe40000004100 */
[----:B------:R-:W-:Y:S01]  /*1f80*/  FFMA R4, R13, R6, R4 ;  /* 0x000000060d047223 */ /* 0x000fe20000000004 */
[----:B------:R-:W-:Y:S02]  /*1f90*/  HADD2.F32 R6, -RZ, R11.H0_H0 ;  /* 0x2000000bff067230 */ /* 0x000fe40000004100 */
[----:B------:R-:W-:Y:S02]  /*1fa0*/  HADD2.F32 R9, -RZ, R9.H1_H1 ;  /* 0x30000009ff097230 */ /* 0x000fe40000004100 */
[----:B------:R-:W-:Y:S01]  /*1fb0*/  FFMA R4, R5, R10, R4 ;  /* 0x0000000a05047223 */ /* 0x000fe20000000004 */
[----:B------:R-:W-:-:S03]  /*1fc0*/  HADD2.F32 R11, -RZ, R11.H1_H1 ;  /* 0x3000000bff0b7230 */ /* 0x000fc60000004100 */
[----:B------:R-:W-:-:S04]  /*1fd0*/  FFMA R4, R7, R6, R4 ;  /* 0x0000000607047223 */ /* 0x000fc80000000004 */
[----:B------:R-:W-:Y:S01]  /*1fe0*/  FFMA R22, R9, R11, R4 ;  /* 0x0000000b09167223 */ /* 0x000fe20000000004 */
[----:B------:R-:W-:Y:S06]  /*1ff0*/  @P0 BRA `(.L_x_22) ;  /* 0xfffffffc00700947 */ /* 0x000fec000383ffff */
.L_x_21:
[----:B------:R-:W-:-:S09]  /*2000*/  UISETP.NE.AND UP1, UPT, UR21, URZ, UPT ;  /* 0x000000ff1500728c */ /* 0x000fd2000bf25270 */
[----:B------:R-:W-:Y:S05]  /*2010*/  BRA.U !UP1, `(.L_x_20) ;  /* 0x0000000109fc7547 */ /* 0x000fea000b800000 */
[----:B------:R-:W-:Y:S02]  /*2020*/  UIADD3 UR7, UPT, UPT, UR21, -0x1, URZ ;  /* 0xffffffff15077890 */ /* 0x000fe4000fffe0ff */
[----:B------:R-:W-:Y:S02]  /*2030*/  UISETP.NE.AND UP2, UPT, UR19, URZ, UPT ;  /* 0x000000ff1300728c */ /* 0x000fe4000bf45270 */
        /* <DEDUP_REMOVED lines=10> */
[----:B------:R-:W2:Y:S04]  /*20e0*/  LDS R5, [R4] ;  /* 0x0000000004057984 */ /* 0x000ea80000000800 */
[----:B------:R-:W3:Y:S04]  /*20f0*/  LDS R8, [R6+0x1000] ;  /* 0x0010000006087984 */ /* 0x000ee80000000800 */
[----:B-1----:R-:W1:Y:S04]  /*2100*/  LDS R11, [R4+0x4] ;  /* 0x00000400040b7984 */ /* 0x002e680000000800 */
[----:B0-----:R-:W0:Y:S01]  /*2110*/  LDS R13, [R6+0x1004] ;  /* 0x00100400060d7984 */ /* 0x001e220000000800 */
[----:B--2---:R-:W-:-:S02]  /*2120*/  HADD2.F32 R7, -RZ, R5.H0_H0 ;  /* 0x20000005ff077230 */ /* 0x004fc40000004100 */
[----:B------:R-:W-:Y:S02]  /*2130*/  HADD2.F32 R10, -RZ, R5.H1_H1 ;  /* 0x30000005ff0a7230 */ /* 0x000fe40000004100 */
[--C-:B---3--:R-:W-:Y:S02]  /*2140*/  HADD2.F32 R9, -RZ, R8.reuse.H0_H0 ;  /* 0x20000008ff097230 */ /* 0x108fe40000004100 */
[----:B------:R-:W-:Y:S02]  /*2150*/  HADD2.F32 R8, -RZ, R8.H1_H1 ;  /* 0x30000008ff087230 */ /* 0x000fe40000004100 */
[--C-:B-1----:R-:W-:Y:S02]  /*2160*/  HADD2.F32 R12, -RZ, R11.reuse.H0_H0 ;  /* 0x2000000bff0c7230 */ /* 0x102fe40000004100 */
[----:B------:R-:W-:Y:S01]  /*2170*/  FFMA R7, R7, R9, R22 ;  /* 0x0000000907077223 */ /* 0x000fe20000000016 */
[----:B------:R-:W-:Y:S02]  /*2180*/  HADD2.F32 R22, -RZ, R11.H1_H1 ;  /* 0x3000000bff167230 */ /* 0x000fe40000004100 */
[----:B0-----:R-:W-:-:S02]  /*2190*/  HADD2.F32 R5, -RZ, R13.H0_H0 ;  /* 0x2000000dff057230 */ /* 0x001fc40000004100 */
[----:B------:R-:W-:Y:S01]  /*21a0*/  FFMA R7, R10, R8, R7 ;  /* 0x000000080a077223 */ /* 0x000fe20000000007 */
[----:B------:R-:W-:-:S03]  /*21b0*/  HADD2.F32 R13, -RZ, R13.H1_H1 ;  /* 0x3000000dff0d7230 */ /* 0x000fc60000004100 */
[----:B------:R-:W-:-:S04]  /*21c0*/  FFMA R5, R12, R5, R7 ;  /* 0x000000050c057223 */ /* 0x000fc80000000007 */
[----:B------:R-:W-:-:S07]  /*21d0*/  FFMA R22, R22, R13, R5 ;  /* 0x0000000d16167223 */ /* 0x000fce0000000005 */
.L_x_23:
[----:B------:R-:W-:Y:S05]  /*21e0*/  BRA.U !UP2, `(.L_x_20) ;  /* 0x000000010a887547 */ /* 0x000fea000b800000 */
[----:B------:R-:W-:-:S04]  /*21f0*/  UISETP.LT.AND UP1, UPT, UR17, 0x80, UPT ;  /* 0x000000801100788c */ /* 0x000fc8000bf21270 */
[----:B------:R-:W-:Y:S02]  /*2200*/  USEL UR7, UR17, 0x80, UP1 ;  /* 0x0000008011077887 */ /* 0x000fe40008800000 */
[----:B------:R-:W-:Y:S02]  /*2210*/  UISETP.NE.AND UP1, UPT, UR19, 0x1, UPT ;  /* 0x000000011300788c */ /* 0x000fe4000bf25270 */
        /* <DEDUP_REMOVED lines=10> */
[----:B------:R-:W2:Y:S04]  /*22c0*/  LDS R4, [R4] ;  /* 0x0000000004047984 */ /* 0x000ea80000000800 */
[----:B------:R-:W3:Y:S01]  /*22d0*/  LDS R6, [R6+0x1000] ;  /* 0x0010000006067984 */ /* 0x000ee20000000800 */
[--C-:B--2---:R-:W-:Y:S02]  /*22e0*/  HADD2.F32 R5, -RZ, R4.reuse.H0_H0 ;  /* 0x20000004ff057230 */ /* 0x104fe40000004100 */
[----:B------:R-:W-:Y:S02]  /*22f0*/  HADD2.F32 R8, -RZ, R4.H1_H1 ;  /* 0x30000004ff087230 */ /* 0x000fe40000004100 */
[--C-:B---3--:R-:W-:Y:S02]  /*2300*/  HADD2.F32 R7, -RZ, R6.reuse.H0_H0 ;  /* 0x20000006ff077230 */ /* 0x108fe40000004100 */
[----:B------:R-:W-:-:S03]  /*2310*/  HADD2.F32 R9, -RZ, R6.H1_H1 ;  /* 0x30000006ff097230 */ /* 0x000fc60000004100 */
[----:B------:R-:W-:-:S04]  /*2320*/  FFMA R5, R5, R7, R22 ;  /* 0x0000000705057223 */ /* 0x000fc80000000016 */
[----:B------:R-:W-:-:S07]  /*2330*/  FFMA R22, R8, R9, R5 ;  /* 0x0000000908167223 */ /* 0x000fce0000000005 */
.L_x_24:
[----:B------:R-:W-:Y:S05]  /*2340*/  BRA.U !UP2, `(.L_x_20) ;  /* 0x000000010a307547 */ /* 0x000fea000b800000 */
[----:B------:R-:W2:Y:S01]  /*2350*/  S2UR UR8, SR_CgaCtaId ;  /* 0x00000000000879c3 */ /* 0x000ea20000008800 */
[----:B------:R-:W-:Y:S01]  /*2360*/  UMOV UR7, 0x400 ;  /* 0x0000040000077882 */ /* 0x000fe20000000000 */
[-C--:B------:R-:W-:Y:S02]  /*2370*/  LEA R4, R23, R14.reuse, 0x7 ;  /* 0x0000000e17047211 */ /* 0x080fe400078e38ff */
[----:B------:R-:W-:Y:S01]  /*2380*/  LEA R14, R21, R14, 0x7 ;  /* 0x0000000e150e7211 */ /* 0x000fe200078e38ff */
[----:B--2---:R-:W-:-:S06]  /*2390*/  ULEA UR7, UR8, UR7, 0x18 ;  /* 0x0000000708077291 */ /* 0x004fcc000f8ec0ff */
[----:B------:R-:W-:Y:S02]  /*23a0*/  LEA R4, R4, UR7, 0x1 ;  /* 0x0000000704047c11 */ /* 0x000fe4000f8e08ff */
[----:B------:R-:W-:-:S04]  /*23b0*/  LEA R14, R14, UR7, 0x1 ;  /* 0x000000070e0e7c11 */ /* 0x000fc8000f8e08ff */
[----:B------:R-:W2:Y:S04]  /*23c0*/  LDS.U16 R4, [R4] ;  /* 0x0000000004047984 */ /* 0x000ea80000000400 */
[----:B------:R-:W3:Y:S01]  /*23d0*/  LDS.U16 R14, [R14+0x1000] ;  /* 0x001000000e0e7984 */ /* 0x000ee20000000400 */
[----:B--2---:R-:W-:Y:S02]  /*23e0*/  HADD2.F32 R5, -RZ, R4.H0_H0 ;  /* 0x20000004ff057230 */ /* 0x004fe40000004100 */
[----:B---3--:R-:W-:-:S05]  /*23f0*/  HADD2.F32 R6, -RZ, R14.H0_H0 ;  /* 0x2000000eff067230 */ /* 0x008fca0000004100 */
[----:B------:R-:W-:-:S07]  /*2400*/  FFMA R22, R5, R6, R22 ;  /* 0x0000000605167223 */ /* 0x000fce0000000016 */
.L_x_20:
[----:B------:R-:W2:Y:S01]  /*2410*/  S2UR UR8, SR_CgaCtaId ;  /* 0x00000000000879c3 */ /* 0x000ea20000008800 */
[----:B------:R-:W-:Y:S01]  /*2420*/  UMOV UR7, 0x400 ;  /* 0x0000040000077882 */ /* 0x000fe20000000000 */
[----:B------:R-:W-:Y:S02]  /*2430*/  IADD3 R4, PT, PT, R2, R21, RZ ;  /* 0x0000001502047210 */ /* 0x000fe40007ffe0ff */
[----:B------:R-:W-:-:S04]  /*2440*/  IADD3 R21, PT, PT, R21, UR18, RZ ;  /* 0x0000001215157c10 */ /* 0x000fc8000fffe0ff */
[----:B------:R-:W-:Y:S01]  /*2450*/  ISETP.GE.AND P0, PT, R21, R3, PT ;  /* 0x000000031500720c */ /* 0x000fe20003f06270 */
[----:B--2---:R-:W-:-:S06]  /*2460*/  ULEA UR7, UR8, UR7, 0x18 ;  /* 0x0000000708077291 */ /* 0x004fcc000f8ec0ff */
[----:B------:R-:W-:-:S05]  /*2470*/  LEA R4, R4, UR7, 0x2 ;  /* 0x0000000704047c11 */ /* 0x000fca000f8e10ff */
[----:B------:R-:W2:Y:S02]  /*2480*/  LDS R5, [R4+0x5000] ;  /* 0x0050000004057984 */ /* 0x000ea40000000800 */
[----:B--2---:R-:W-:-:S05]  /*2490*/  FADD R5, R5, R22 ;  /* 0x0000001605057221 */ /* 0x004fca0000000000 */
[----:B------:R2:W-:Y:S01]  /*24a0*/  STS [R4+0x5000], R5 ;  /* 0x0050000504007388 */ /* 0x0005e20000000800 */
[----:B------:R-:W-:Y:S05]  /*24b0*/  @!P0 BRA `(.L_x_25) ;  /* 0xffffffe400bc8947 */ /* 0x000fea000383ffff */
.L_x_14:
[----:B------:R-:W-:Y:S05]  /*24c0*/  BSYNC.RECONVERGENT B0 ;  /* 0x0000000000007941 */ /* 0x000fea0003800200 */
.L_x_13:
[----:B------:R-:W-:Y:S01]  /*24d0*/  UISETP.LT.AND UP1, UPT, UR16, 0x1, UPT ;  /* 0x000000011000788c */ /* 0x000fe2000bf21270 */
[----:B------:R-:W-:-:S03]  /*24e0*/  IADD3 R23, PT, PT, R23, 0x1, RZ ;  /* 0x0000000117177810 */ /* 0x000fc60007ffe0ff */
[----:B------:R-:W-:-:S06]  /*24f0*/  USEL UR7, UR16, 0x1, !UP1 ;  /* 0x0000000110077887 */ /* 0x000fcc000c800000 */
[----:B------:R-:W-:-:S13]  /*2500*/  ISETP.NE.AND P0, PT, R23, UR7, PT ;  /* 0x0000000717007c0c */ /* 0x000fda000bf05270 */
[----:B------:R-:W-:Y:S05]  /*2510*/  @!P0 BRA `(.L_x_11) ;  /* 0x00000008003c8947 */ /* 0x000fea0003800000 */
[----:B------:R-:W-:Y:S05]  /*2520*/  BRA `(.L_x_26) ;  /* 0xffffffe400887947 */ /* 0x000fea000383ffff */
.L_x_12:
[----:B------:R-:W-:Y:S01]  /*2530*/  UISETP.LT.AND UP0, UPT, UR17, 0x80, UPT ;  /* 0x000000801100788c */ /* 0x000fe2000bf01270 */
[----:B------:R-:W-:-:S03]  /*2540*/  MOV R0, RZ ;  /* 0x000000ff00007202 */ /* 0x000fc60000000f00 */
[----:B------:R-:W-:-:S04]  /*2550*/  USEL UR12, UR17, 0x80, UP0 ;  /* 0x00000080110c7887 */ /* 0x000fc80008000000 */
[----:B------:R-:W-:Y:S02]  /*2560*/  UIADD3 UR7, UPT, UPT, UR12, -UR10, URZ ;  /* 0x8000000a0c077290 */ /* 0x000fe4000fffe0ff */
[----:B------:R-:W-:Y:S02]  /*2570*/  UIADD3 UR8, UPT, UPT, -UR12, UR10, URZ ;  /* 0x0000000a0c087290 */ /* 0x000fe4000fffe1ff */
[----:B------:R-:W-:Y:S02]  /*2580*/  ULOP3.LUT UR11, UR7, 0x7, URZ, 0xc0, !UPT ;  /* 0x00000007070b7892 */ /* 0x000fe4000f8ec0ff */
[----:B------:R-:W-:Y:S02]  /*2590*/  ULOP3.LUT UR7, UR7, 0xfffffff8, URZ, 0xc0, !UPT ;  /* 0xfffffff807077892 */ /* 0x000fe4000f8ec0ff */
[----:B------:R-:W-:-:S11]  /*25a0*/  UISETP.GT.U32.AND UP0, UPT, UR8, -0x8, UPT ;  /* 0xfffffff80800788c */ /* 0x000fd6000bf04070 */
.L_x_35:
[----:B--2---:R-:W2:Y:S01]  /*25b0*/  S2R R2, SR_TID.X ;  /* 0x0000000000027919 */ /* 0x004ea20000002100 */
[----:B------:R-:W-:Y:S01]  /*25c0*/  BSSY.RECONVERGENT B0, `(.L_x_27) ;  /* 0x000007f000007945 */ /* 0x000fe20003800200 */
[----:B--2---:R-:W-:-:S13]  /*25d0*/  ISETP.GE.AND P0, PT, R2, R3, PT ;  /* 0x000000030200720c */ /* 0x004fda0003f06270 */
[----:B------:R-:W-:Y:S05]  /*25e0*/  @P0 BRA `(.L_x_28) ;  /* 0x0000000400f00947 */ /* 0x000fea0003800000 */
[----:B01----:R-:W0:Y:S02]  /*25f0*/  LDC R13, c[0x0][0x3ac] ;  /* 0x0000eb00ff0d7b82 */ /* 0x003e240000000800 */
[----:B0-----:R-:W-:-:S07]  /*2600*/  IMAD R13, R0, R13, UR4 ;  /* 0x00000004000d7e24 */ /* 0x001fce000f8e020d */
.L_x_34:
[----:B------:R-:W-:Y:S01]  /*2610*/  UISETP.GE.AND UP1, UPT, UR10, UR20, UPT ;  /* 0x000000140a00728c */ /* 0x000fe2000bf26270 */
[----:B------:R-:W-:-:S08]  /*2620*/  HFMA2 R14, -RZ, RZ, 0, 0 ;  /* 0x00000000ff0e7431 */ /* 0x000fd000000001ff */
[----:B--2---:R-:W-:Y:S05]  /*2630*/  BRA.U UP1, `(.L_x_29) ;  /* 0x0000000501b07547 */ /* 0x004fea000b800000 */
[----:B------:R-:W-:Y:S02]  /*2640*/  MOV R14, RZ ;  /* 0x000000ff000e7202 */ /* 0x000fe40000000f00 */
[----:B------:R-:W-:Y:S01]  /*2650*/  MOV R15, UR10 ;  /* 0x0000000a000f7c02 */ /* 0x000fe20008000f00 */
[----:B------:R-:W-:Y:S06]  /*2660*/  BRA.U UP0, `(.L_x_30) ;  /* 0x0000000100a87547 */ /* 0x000fec000b800000 */
[----:B------:R-:W0:Y:S01]  /*2670*/  S2R R5, SR_CgaCtaId ;  /* 0x0000000000057919 */ /* 0x000e220000008800 */
[----:B------:R-:W-:Y:S01]  /*2680*/  MOV R12, 0x400 ;  /* 0x00000400000c7802 */ /* 0x000fe20000000f00 */
[----:B------:R-:W-:Y:S01]  /*2690*/  HFMA2 R14, -RZ, RZ, 0, 0 ;  /* 0x00000000ff0e7431 */ /* 0x000fe200000001ff */
[----:B------:R-:W-:Y:S02]  /*26a0*/  MOV R20, RZ ;  /* 0x000000ff00147202 */ /* 0x000fe40000000f00 */
[----:B------:R-:W-:Y:S02]  /*26b0*/  MOV R15, UR10 ;  /* 0x0000000a000f7c02 */ /* 0x000fe40008000f00 */
[----:B0-----:R-:W-:-:S07]  /*26c0*/  LEA R12, R5, R12, 0x18 ;  /* 0x0000000c050c7211 */ /* 0x001fce00078ec0ff */
.L_x_31:
[-C--:B------:R-:W-:Y:S02]  /*26d0*/  LEA R5, R0, R15.reuse, 0x7 ;  /* 0x0000000f00057211 */ /* 0x080fe400078e38ff */
[----:B------:R-:W-:Y:S02]  /*26e0*/  LEA R7, R2, R15, 0x7 ;  /* 0x0000000f02077211 */ /* 0x000fe400078e38ff */
[-C--:B------:R-:W-:Y:S02]  /*26f0*/  LEA R16, R5, R12.reuse, 0x1 ;  /* 0x0000000c05107211 */ /* 0x080fe400078e08ff */
        /* <DEDUP_REMOVED lines=11> */
[----:B------:R-:W-:-:S03]  /*27b0*/  HADD2.F32 R4, -RZ, R4.H1_H1 ;  /* 0x30000004ff047230 */ /* 0x000fc60000004100 */
[----:B------:R-:W-:Y:S01]  /*27c0*/  FFMA R17, R17, R19, R14 ;  /* 0x0000001311117223 */ /* 0x000fe2000000000e */
[----:B------:R-:W-:Y:S02]  /*27d0*/  HADD2.F32 R19, -RZ, R7.H0_H0 ;  /* 0x20000007ff137230 */ /* 0x000fe40000004100 */
[----:B------:R-:W-:Y:S02]  /*27e0*/  HADD2.F32 R14, -RZ, R5.H0_H0 ;  /* 0x20000005ff0e7230 */ /* 0x000fe40000004100 */
[----:B------:R-:W-:Y:S01]  /*27f0*/  FFMA R4, R6, R4, R17 ;  /* 0x0000000406047223 */ /* 0x000fe20000000011 */
[----:B------:R-:W-:Y:S02]  /*2800*/  HADD2.F32 R7, -RZ, R7.H1_H1 ;  /* 0x30000007ff077230 */ /* 0x000fe40000004100 */
[----:B------:R-:W-:Y:S02]  /*2810*/  HADD2.F32 R5, -RZ, R5.H1_H1 ;  /* 0x30000005ff057230 */ /* 0x000fe40000004100 */
[----:B------:R-:W-:Y:S01]  /*2820*/  FFMA R4, R19, R14, R4 ;  /* 0x0000000e13047223 */ /* 0x000fe20000000004 */
[----:B--2---:R-:W-:-:S02]  /*2830*/  HADD2.F32 R17, -RZ, R8.H0_H0 ;  /* 0x20000008ff117230 */ /* 0x004fc40000004100 */
[----:B---3--:R-:W-:Y:S02]  /*2840*/  HADD2.F32 R6, -RZ, R10.H0_H0 ;  /* 0x2000000aff067230 */ /* 0x008fe40000004100 */
[----:B------:R-:W-:Y:S01]  /*2850*/  FFMA R4, R7, R5, R4 ;  /* 0x0000000507047223 */ /* 0x000fe20000000004 */
[----:B------:R-:W-:Y:S02]  /*2860*/  HADD2.F32 R5, -RZ, R8.H1_H1 ;  /* 0x30000008ff057230 */ /* 0x000fe40000004100 */
[----:B------:R-:W-:Y:S02]  /*2870*/  HADD2.F32 R10, -RZ, R10.H1_H1 ;  /* 0x3000000aff0a7230 */ /* 0x000fe40000004100 */
[----:B------:R-:W-:Y:S01]  /*2880*/  FFMA R4, R17, R6, R4 ;  /* 0x0000000611047223 */ /* 0x000fe20000000004 */
[----:B------:R-:W-:Y:S02]  /*2890*/  HADD2.F32 R7, -RZ, R9.H0_H0 ;  /* 0x20000009ff077230 */ /* 0x000fe40000004100 */
[----:B------:R-:W-:-:S02]  /*28a0*/  HADD2.F32 R6, -RZ, R11.H0_H0 ;  /* 0x2000000bff067230 */ /* 0x000fc40000004100 */
[----:B------:R-:W-:Y:S01]  /*28b0*/  FFMA R4, R5, R10, R4 ;  /* 0x0000000a05047223 */ /* 0x000fe20000000004 */
[----:B------:R-:W-:Y:S02]  /*28c0*/  HADD2.F32 R9, -RZ, R9.H1_H1 ;  /* 0x30000009ff097230 */ /* 0x000fe40000004100 */
[----:B------:R-:W-:Y:S02]  /*28d0*/  HADD2.F32 R11, -RZ, R11.H1_H1 ;  /* 0x3000000bff0b7230 */ /* 0x000fe40000004100 */
[----:B------:R-:W-:-:S04]  /*28e0*/  FFMA R4, R7, R6, R4 ;  /* 0x0000000607047223 */ /* 0x000fc80000000004 */
[----:B------:R-:W-:Y:S01]  /*28f0*/  FFMA R14, R9, R11, R4 ;  /* 0x0000000b090e7223 */ /* 0x000fe20000000004 */
[----:B------:R-:W-:Y:S06]  /*2900*/  @P0 BRA `(.L_x_31) ;  /* 0xfffffffc00700947 */ /* 0x000fec000383ffff */
.L_x_30:
[----:B------:R-:W-:-:S09]  /*2910*/  UISETP.NE.AND UP1, UPT, UR11, URZ, UPT ;  /* 0x000000ff0b00728c */ /* 0x000fd2000bf25270 */
[----:B------:R-:W-:Y:S05]  /*2920*/  BRA.U !UP1, `(.L_x_29) ;  /* 0x0000000109f47547 */ /* 0x000fea000b800000 */
[----:B------:R-:W-:Y:S02]  /*2930*/  UIADD3 UR8, UPT, UPT, UR11, -0x1, URZ ;  /* 0xffffffff0b087890 */ /* 0x000fe4000fffe0ff */
[----:B------:R-:W-:Y:S02]  /*2940*/  UISETP.NE.AND UP2, UPT, UR19, URZ, UPT ;  /* 0x000000ff1300728c */ /* 0x000fe4000bf45270 */
[----:B------:R-:W-:-:S09]  /*2950*/  UISETP.GE.U32.AND UP1, UPT, UR8, 0x3, UPT ;  /* 0x000000030800788c */ /* 0x000fd2000bf26070 */
[----:B------:R-:W-:Y:S05]  /*2960*/  BRA.U !UP1, `(.L_x_32) ;  /* 0x0000000109607547 */ /* 0x000fea000b800000 */
[----:B------:R-:W0:Y:S01]  /*2970*/  S2R R6, SR_CgaCtaId ;  /* 0x0000000000067919 */ /* 0x000e220000008800 */
[----:B------:R-:W-:Y:S02]  /*2980*/  MOV R5, 0x400 ;  /* 0x0000040000057802 */ /* 0x000fe40000000f00 */
[----:B------:R-:W-:Y:S02]  /*2990*/  LEA R4, R0, R15, 0x7 ;  /* 0x0000000f00047211 */ /* 0x000fe400078e38ff */
[----:B0-----:R-:W-:Y:S02]  /*29a0*/  LEA R6, R6, R5, 0x18 ;  /* 0x0000000506067211 */ /* 0x001fe400078ec0ff */
[----:B------:R-:W-:Y:S02]  /*29b0*/  LEA R5, R2, R15, 0x7 ;  /* 0x0000000f02057211 */ /* 0x000fe400078e38ff */
[-C--:B------:R-:W-:Y:S02]  /*29c0*/  LEA R4, R4, R6.reuse, 0x1 ;  /* 0x0000000604047211 */ /* 0x080fe400078e08ff */
[----:B------:R-:W-:-:S02]  /*29d0*/  LEA R6, R5, R6, 0x1 ;  /* 0x0000000605067211 */ /* 0x000fc400078e08ff */
[----:B------:R-:W-:Y:S01]  /*29e0*/  IADD3 R15, PT, PT, R15, 0x4, RZ ;  /* 0x000000040f0f7810 */ /* 0x000fe20007ffe0ff */
[----:B------:R-:W0:Y:S04]  /*29f0*/  LDS R5, [R4] ;  /* 0x0000000004057984 */ /* 0x000e280000000800 */
[----:B------:R-:W1:Y:S04]  /*2a00*/  LDS R8, [R6+0x1000] ;  /* 0x0010000006087984 */ /* 0x000e680000000800 */
[----:B------:R-:W2:Y:S04]  /*2a10*/  LDS R11, [R4+0x4] ;  /* 0x00000400040b7984 */ /* 0x000ea80000000800 */
[----:B------:R-:W3:Y:S01]  /*2a20*/  LDS R16, [R6+0x1004] ;  /* 0x0010040006107984 */ /* 0x000ee20000000800 */
[----:B0-----:R-:W-:-:S02]  /*2a30*/  HADD2.F32 R7, -RZ, R5.H0_H0 ;  /* 0x20000005ff077230 */ /* 0x001fc40000004100 */
[----:B------:R-:W-:Y:S02]  /*2a40*/  HADD2.F32 R10, -RZ, R5.H1_H1 ;  /* 0x30000005ff0a7230 */ /* 0x000fe40000004100 */
[--C-:B-1----:R-:W-:Y:S02]  /*2a50*/  HADD2.F32 R9, -RZ, R8.reuse.H0_H0 ;  /* 0x20000008ff097230 */ /* 0x102fe40000004100 */
[----:B------:R-:W-:Y:S02]  /*2a60*/  HADD2.F32 R8, -RZ, R8.H1_H1 ;  /* 0x30000008ff087230 */ /* 0x000fe40000004100 */
[--C-:B--2---:R-:W-:Y:S02]  /*2a70*/  HADD2.F32 R12, -RZ, R11.reuse.H0_H0 ;  /* 0x2000000bff0c7230 */ /* 0x104fe40000004100 */
[----:B------:R-:W-:Y:S01]  /*2a80*/  FFMA R7, R7, R9, R14 ;  /* 0x0000000907077223 */ /* 0x000fe2000000000e */
[----:B------:R-:W-:Y:S02]  /*2a90*/  HADD2.F32 R14, -RZ, R11.H1_H1 ;  /* 0x3000000bff0e7230 */ /* 0x000fe40000004100 */
[----:B---3--:R-:W-:-:S02]  /*2aa0*/  HADD2.F32 R5, -RZ, R16.H0_H0 ;  /* 0x20000010ff057230 */ /* 0x008fc40000004100 */
[----:B------:R-:W-:Y:S01]  /*2ab0*/  FFMA R7, R10, R8, R7 ;  /* 0x000000080a077223 */ /* 0x000fe20000000007 */
[----:B------:R-:W-:-:S03]  /*2ac0*/  HADD2.F32 R16, -RZ, R16.H1_H1 ;  /* 0x30000010ff107230 */ /* 0x000fc60000004100 */
[----:B------:R-:W-:-:S04]  /*2ad0*/  FFMA R5, R12, R5, R7 ;  /* 0x000000050c057223 */ /* 0x000fc80000000007 */
[----:B------:R-:W-:-:S07]  /*2ae0*/  FFMA R14, R14, R16, R5 ;  /* 0x000000100e0e7223 */ /* 0x000fce0000000005 */
.L_x_32:
[----:B------:R-:W-:Y:S05]  /*2af0*/  BRA.U !UP2, `(.L_x_29) ;  /* 0x000000010a807547 */ /* 0x000fea000b800000 */
[----:B------:R-:W-:Y:S02]  /*2b00*/  UISETP.NE.AND UP1, UPT, UR19, 0x1, UPT ;  /* 0x000000011300788c */ /* 0x000fe4000bf25270 */
[----:B------:R-:W-:-:S07]  /*2b10*/  ULOP3.LUT UP2, URZ, UR12, 0x1, URZ, 0xc0, !UPT ;  /* 0x000000010cff7892 */ /* 0x000fce000f84c0ff */
[----:B------:R-:W-:Y:S05]  /*2b20*/  BRA.U !UP1, `(.L_x_33) ;  /* 0x0000000109407547 */ /* 0x000fea000b800000 */
[----:B------:R-:W0:Y:S01]  /*2b30*/  S2UR UR9, SR_CgaCtaId ;  /* 0x00000000000979c3 */ /* 0x000e220000008800 */
[----:B------:R-:W-:Y:S01]  /*2b40*/  UMOV UR8, 0x400 ;  /* 0x0000040000087882 */ /* 0x000fe20000000000 */
[-C--:B------:R-:W-:Y:S02]  /*2b50*/  LEA R4, R0, R15.reuse, 0x7 ;  /* 0x0000000f00047211 */ /* 0x080fe400078e38ff */
[----:B------:R-:W-:Y:S02]  /*2b60*/  LEA R5, R2, R15, 0x7 ;  /* 0x0000000f02057211 */ /* 0x000fe400078e38ff */
[----:B------:R-:W-:Y:S01]  /*2b70*/  IADD3 R15, PT, PT, R15, 0x2, RZ ;  /* 0x000000020f0f7810 */ /* 0x000fe20007ffe0ff */
[----:B0-----:R-:W-:-:S06]  /*2b80*/  ULEA UR8, UR9, UR8, 0x18 ;  /* 0x0000000809087291 */ /* 0x001fcc000f8ec0ff */
[----:B------:R-:W-:Y:S02]  /*2b90*/  LEA R4, R4, UR8, 0x1 ;  /* 0x0000000804047c11 */ /* 0x000fe4000f8e08ff */
[----:B------:R-:W-:-:S04]  /*2ba0*/  LEA R6, R5, UR8, 0x1 ;  /* 0x0000000805067c11 */ /* 0x000fc8000f8e08ff */
[----:B------:R-:W0:Y:S04]  /*2bb0*/  LDS R4, [R4] ;  /* 0x0000000004047984 */ /* 0x000e280000000800 */
[----:B------:R-:W1:Y:S01]  /*2bc0*/  LDS R6, [R6+0x1000] ;  /* 0x0010000006067984 */ /* 0x000e620000000800 */
[--C-:B0-----:R-:W-:Y:S02]  /*2bd0*/  HADD2.F32 R5, -RZ, R4.reuse.H0_H0 ;  /* 0x20000004ff057230 */ /* 0x101fe40000004100 */
[----:B------:R-:W-:Y:S02]  /*2be0*/  HADD2.F32 R8, -RZ, R4.H1_H1 ;  /* 0x30000004ff087230 */ /* 0x000fe40000004100 */
[--C-:B-1----:R-:W-:Y:S02]  /*2bf0*/  HADD2.F32 R7, -RZ, R6.reuse.H0_H0 ;  /* 0x20000006ff077230 */ /* 0x102fe40000004100 */
[----:B------:R-:W-:-:S03]  /*2c00*/  HADD2.F32 R9, -RZ, R6.H1_H1 ;  /* 0x30000006ff097230 */ /* 0x000fc60000004100 */
[----:B------:R-:W-:-:S04]  /*2c10*/  FFMA R5, R5, R7, R14 ;  /* 0x0000000705057223 */ /* 0x000fc8000000000e */
[----:B------:R-:W-:-:S07]  /*2c20*/  FFMA R14, R8, R9, R5 ;  /* 0x00000009080e7223 */ /* 0x000fce0000000005 */
.L_x_33:
[----:B------:R-:W-:Y:S05]  /*2c30*/  BRA.U !UP2, `(.L_x_29) ;  /* 0x000000010a307547 */ /* 0x000fea000b800000 */
[----:B------:R-:W0:Y:S01]  /*2c40*/  S2UR UR9, SR_CgaCtaId ;  /* 0x00000000000979c3 */ /* 0x000e220000008800 */
[----:B------:R-:W-:Y:S01]  /*2c50*/  UMOV UR8, 0x400 ;  /* 0x0000040000087882 */ /* 0x000fe20000000000 */
[-C--:B------:R-:W-:Y:S02]  /*2c60*/  LEA R4, R0, R15.reuse, 0x7 ;  /* 0x0000000f00047211 */ /* 0x080fe400078e38ff */
[----:B------:R-:W-:Y:S01]  /*2c70*/  LEA R15, R2, R15, 0x7 ;  /* 0x0000000f020f7211 */ /* 0x000fe200078e38ff */
[----:B0-----:R-:W-:-:S06]  /*2c80*/  ULEA UR8, UR9, UR8, 0x18 ;  /* 0x0000000809087291 */ /* 0x001fcc000f8ec0ff */
[----:B------:R-:W-:Y:S02]  /*2c90*/  LEA R4, R4, UR8, 0x1 ;  /* 0x0000000804047c11 */ /* 0x000fe4000f8e08ff */
[----:B------:R-:W-:-:S04]  /*2ca0*/  LEA R15, R15, UR8, 0x1 ;  /* 0x000000080f0f7c11 */ /* 0x000fc8000f8e08ff */
[----:B------:R-:W0:Y:S04]  /*2cb0*/  LDS.U16 R4, [R4] ;  /* 0x0000000004047984 */ /* 0x000e280000000400 */
[----:B------:R-:W1:Y:S01]  /*2cc0*/  LDS.U16 R15, [R15+0x1000] ;  /* 0x001000000f0f7984 */ /* 0x000e620000000400 */
[----:B0-----:R-:W-:Y:S02]  /*2cd0*/  HADD2.F32 R5, -RZ, R4.H0_H0 ;  /* 0x20000004ff057230 */ /* 0x001fe40000004100 */
[----:B-1----:R-:W-:-:S05]  /*2ce0*/  HADD2.F32 R6, -RZ, R15.H0_H0 ;  /* 0x2000000fff067230 */ /* 0x002fca0000004100 */
[----:B------:R-:W-:-:S07]  /*2cf0*/  FFMA R14, R5, R6, R14 ;  /* 0x00000006050e7223 */ /* 0x000fce000000000e */
.L_x_29:
[----:B------:R-:W0:Y:S01]  /*2d00*/  S2UR UR9, SR_CgaCtaId ;  /* 0x00000000000979c3 */ /* 0x000e220000008800 */
[----:B------:R-:W-:Y:S01]  /*2d10*/  UMOV UR8, 0x400 ;  /* 0x0000040000087882 */ /* 0x000fe20000000000 */
[----:B------:R-:W-:Y:S02]  /*2d20*/  IADD3 R4, PT, PT, R13, R2, RZ ;  /* 0x000000020d047210 */ /* 0x000fe40007ffe0ff */
[----:B------:R-:W-:-:S04]  /*2d30*/  IADD3 R2, PT, PT, R2, UR18, RZ ;  /* 0x0000001202027c10 */ /* 0x000fc8000fffe0ff */
[----:B------:R-:W-:Y:S01]  /*2d40*/  ISETP.GE.AND P0, PT, R2, R3, PT ;  /* 0x000000030200720c */ /* 0x000fe20003f06270 */
[----:B0-----:R-:W-:-:S06]  /*2d50*/  ULEA UR8, UR9, UR8, 0x18 ;  /* 0x0000000809087291 */ /* 0x001fcc000f8ec0ff */
[----:B------:R-:W-:-:S05]  /*2d60*/  LEA R4, R4, UR8, 0x2 ;  /* 0x0000000804047c11 */ /* 0x000fca000f8e10ff */
[----:B------:R-:W0:Y:S02]  /*2d70*/  LDS R5, [R4+0x5000] ;  /* 0x0050000004057984 */ /* 0x000e240000000800 */
[----:B0-----:R-:W-:-:S05]  /*2d80*/  FADD R5, R5, R14 ;  /* 0x0000000e05057221 */ /* 0x001fca0000000000 */
[----:B------:R2:W-:Y:S01]  /*2d90*/  STS [R4+0x5000], R5 ;  /* 0x0050000504007388 */ /* 0x0005e20000000800 */
[----:B------:R-:W-:Y:S05]  /*2da0*/  @!P0 BRA `(.L_x_34) ;  /* 0xfffffff800188947 */ /* 0x000fea000383ffff */
.L_x_28:
[----:B------:R-:W-:Y:S05]  /*2db0*/  BSYNC.RECONVERGENT B0 ;  /* 0x0000000000007941 */ /* 0x000fea0003800200 */
.L_x_27:
[----:B------:R-:W-:Y:S01]  /*2dc0*/  UISETP.LT.AND UP1, UPT, UR16, 0x1, UPT ;  /* 0x000000011000788c */ /* 0x000fe2000bf21270 */
[----:B------:R-:W-:-:S03]  /*2dd0*/  IADD3 R0, PT, PT, R0, 0x1, RZ ;  /* 0x0000000100007810 */ /* 0x000fc60007ffe0ff */
[----:B------:R-:W-:-:S06]  /*2de0*/  USEL UR8, UR16, 0x1, !UP1 ;  /* 0x0000000110087887 */ /* 0x000fcc000c800000 */
[----:B------:R-:W-:-:S13]  /*2df0*/  ISETP.NE.AND P0, PT, R0, UR8, PT ;  /* 0x0000000800007c0c */ /* 0x000fda000bf05270 */
[----:B------:R-:W-:Y:S05]  /*2e00*/  @P0 BRA `(.L_x_35) ;  /* 0xfffffff400e80947 */ /* 0x000fea000383ffff */
.L_x_11:
[----:B------:R-:W3:Y:S01]  /*2e10*/  LDCU UR7, c[0x0][0x3b0] ;  /* 0x00007600ff0777ac */ /* 0x000ee20008000800 */
[----:B------:R-:W-:Y:S02]  /*2e20*/  UIADD3 UR5, UPT, UPT, UR5, 0x80, URZ ;  /* 0x0000008005057890 */ /* 0x000fe4000fffe0ff */
[----:B------:R-:W-:Y:S02]  /*2e30*/  UIADD3 UR17, UPT, UPT, UR17, -0x80, URZ ;  /* 0xffffff8011117890 */ /* 0x000fe4000fffe0ff */
[----:B---3--:R-:W-:Y:S01]  /*2e40*/  UISETP.GE.AND UP0, UPT, UR5, UR7, UPT ;  /* 0x000000070500728c */ /* 0x008fe2000bf06270 */
[----:B------:R-:W-:Y:S08]  /*2e50*/  BAR.SYNC.DEFER_BLOCKING 0x0 ;  /* 0x0000000000007b1d */ /* 0x000ff00000010000 */
[----:B------:R-:W-:Y:S05]  /*2e60*/  BRA.U !UP0, `(.L_x_36) ;  /* 0xffffffd508007547 */ /* 0x000fea000b83ffff */
.L_x_4:
[----:B------:R-:W3:Y:S01]  /*2e70*/  LDCU UR8, c[0x0][0x3ac] ;  /* 0x00007580ff0877ac */ /* 0x000ee20008000800 */
[----:B------:R-:W-:-:S04]  /*2e80*/  UIADD3 UR4, UPT, UPT, UR4, 0x40, URZ ;  /* 0x0000004004047890 */ /* 0x000fc8000fffe0ff */
[----:B---3--:R-:W-:-:S09]  /*2e90*/  UISETP.GE.AND UP0, UPT, UR4, UR8, UPT ;  /* 0x000000080400728c */ /* 0x008fd2000bf06270 */
[----:B------:R-:W-:Y:S05]  /*2ea0*/  BRA.U !UP0, `(.L_x_37) ;  /* 0xffffffd108d07547 */ /* 0x000fea000b83ffff */
.L_x_3:
[----:B------:R-:W3:Y:S01]  /*2eb0*/  S2R R0, SR_TID.X ;  /* 0x0000000000007919 */ /* 0x000ee20000002100 */
[----:B------:R-:W4:Y:S01]  /*2ec0*/  LDC R2, c[0x0][0x3a8] ;  /* 0x0000ea00ff027b82 */ /* 0x000f220000000800 */
[----:B------:R-:W-:Y:S01]  /*2ed0*/  UIMAD UR4, UR16, UR8, URZ ;  /* 0x00000008100472a4 */ /* 0x000fe2000f8e02ff */
[----:B------:R-:W-:Y:S01]  /*2ee0*/  BSSY.RECONVERGENT B0, `(.L_x_38) ;  /* 0x0000012000007945 */ /* 0x000fe20003800200 */
[----:B----4-:R-:W-:-:S04]  /*2ef0*/  IADD3 R2, PT, PT, R2, -UR6, RZ ;  /* 0x8000000602027c10 */ /* 0x010fc8000fffe0ff */
[----:B------:R-:W-:Y:S02]  /*2f00*/  ISETP.GE.AND P1, PT, R2, 0x1, PT ;  /* 0x000000010200780c */ /* 0x000fe40003f26270 */
[----:B---3--:R-:W-:-:S13]  /*2f10*/  ISETP.GE.AND P0, PT, R0, UR4, PT ;  /* 0x0000000400007c0c */ /* 0x008fda000bf06270 */
[----:B------:R-:W-:Y:S05]  /*2f20*/  @P0 BRA `(.L_x_39) ;  /* 0x0000000000340947 */ /* 0x000fea0003800000 */
[----:B------:R-:W3:Y:S01]  /*2f30*/  S2R R3, SR_CgaCtaId ;  /* 0x0000000000037919 */ /* 0x000ee20000008800 */
[----:B--2---:R-:W2:Y:S01]  /*2f40*/  LDC R5, c[0x0][0x360] ;  /* 0x0000d800ff057b82 */ /* 0x004ea20000000800 */
[----:B------:R-:W-:-:S07]  /*2f50*/  MOV R2, 0x400 ;  /* 0x0000040000027802 */ /* 0x000fce0000000f00 */
[----:B------:R-:W4:Y:S01]  /*2f60*/  LDC R7, c[0x0][0x3b4] ;  /* 0x0000ed00ff077b82 */ /* 0x000f220000000800 */
[----:B---3--:R-:W-:Y:S02]  /*2f70*/  LEA R9, R3, R2, 0x18 ;  /* 0x0000000203097211 */ /* 0x008fe400078ec0ff */
[----:B------:R-:W-:-:S07]  /*2f80*/  MOV R2, R0 ;  /* 0x0000000000027202 */ /* 0x000fce0000000f00 */
.L_x_40:
[----:B---3--:R-:W-:Y:S02]  /*2f90*/  LEA R3, R2, R9, 0x2 ;  /* 0x0000000902037211 */ /* 0x008fe400078e10ff */
[----:B--2---:R-:W-:-:S03]  /*2fa0*/  IADD3 R2, PT, PT, R5, R2, RZ ;  /* 0x0000000205027210 */ /* 0x004fc60007ffe0ff */
[----:B------:R-:W4:Y:S01]  /*2fb0*/  LDS R4, [R3+0x5000] ;  /* 0x0050000003047984 */ /* 0x000f220000000800 */
[----:B------:R-:W-:Y:S01]  /*2fc0*/  ISETP.GE.AND P0, PT, R2, UR4, PT ;  /* 0x0000000402007c0c */ /* 0x000fe2000bf06270 */
[----:B----4-:R-:W-:-:S05]  /*2fd0*/  FMUL R4, R4, R7 ;  /* 0x0000000704047220 */ /* 0x010fca0000400000 */
[----:B------:R3:W-:Y:S07]  /*2fe0*/  STS [R3+0x5000], R4 ;  /* 0x0050000403007388 */ /* 0x0007ee0000000800 */
[----:B------:R-:W-:Y:S05]  /*2ff0*/  @!P0 BRA `(.L_x_40) ;  /* 0xfffffffc00e48947 */ /* 0x000fea000383ffff */
.L_x_39:
[----:B01----:R-:W-:Y:S05]  /*3000*/  BSYNC.RECONVERGENT B0 ;  /* 0x0000000000007941 */ /* 0x003fea0003800200 */
.L_x_38:
[----:B------:R-:W-:Y:S06]  /*3010*/  BAR.SYNC.DEFER_BLOCKING 0x0 ;  /* 0x0000000000007b1d */ /* 0x000fec0000010000 */
[----:B------:R-:W-:Y:S05]  /*3020*/  @!P1 EXIT ;  /* 0x000000000000994d */ /* 0x000fea0003800000 */
[----:B------:R-:W0:Y:S01]  /*3030*/  S2UR UR5, SR_CgaCtaId ;  /* 0x00000000000579c3 */ /* 0x000e220000008800 */
[----:B------:R-:W1:Y:S01]  /*3040*/  LDCU UR20, c[0x0][0x360] ;  /* 0x00006c00ff1477ac */ /* 0x000e620008000800 */
[C---:B--23--:R-:W-:Y:S01]  /*3050*/  SHF.L.U32 R4, R0.reuse, 0x2, RZ ;  /* 0x0000000200047819 */ /* 0x04cfe200000006ff */
[----:B------:R-:W-:Y:S01]  /*3060*/  HFMA2 R3, -RZ, RZ, 0, 0 ;  /* 0x00000000ff037431 */ /* 0x000fe200000001ff */
[----:B------:R-:W-:Y:S01]  /*3070*/  LOP3.LUT R2, R0, 0x1f, RZ, 0xc0, !PT ;  /* 0x0000001f00027812 */ /* 0x000fe200078ec0ff */
[----:B------:R-:W-:Y:S01]  /*3080*/  UMOV UR4, 0x400 ;  /* 0x0000040000047882 */ /* 0x000fe20000000000 */
[----:B------:R-:W-:Y:S01]  /*3090*/  UISETP.LT.AND UP0, UPT, UR16, 0x1, UPT ;  /* 0x000000011000788c */ /* 0x000fe2000bf01270 */
[----:B------:R-:W-:Y:S01]  /*30a0*/  LOP3.LUT R4, R4, 0x7c, RZ, 0xc0, !PT ;  /* 0x0000007c04047812 */ /* 0x000fe200078ec0ff */
[----:B------:R-:W-:Y:S02]  /*30b0*/  ULOP3.LUT UR10, UR8, 0xf, URZ, 0xc0, !UPT ;  /* 0x0000000f080a7892 */ /* 0x000fe4000f8ec0ff */
[----:B------:R-:W-:-:S02]  /*30c0*/  ULOP3.LUT UR12, UR8, 0x7, URZ, 0xc0, !UPT ;  /* 0x00000007080c7892 */ /* 0x000fc4000f8ec0ff */
[----:B------:R-:W-:Y:S02]  /*30d0*/  ULOP3.LUT UR17, UR8, 0x7ffffff0, URZ, 0xc0, !UPT ;  /* 0x7ffffff008117892 */ /* 0x000fe4000f8ec0ff */
[----:B------:R-:W-:Y:S02]  /*30e0*/  ULOP3.LUT UR18, UR8, 0x3, URZ, 0xc0, !UPT ;  /* 0x0000000308127892 */ /* 0x000fe4000f8ec0ff */
[----:B------:R-:W-:Y:S02]  /*30f0*/  USHF.L.U32 UR19, UR8, 0x2, URZ ;  /* 0x0000000208137899 */ /* 0x000fe400080006ff */
[----:B------:R-:W-:Y:S02]  /*3100*/  USEL UR22, UR16, 0x1, !UP0 ;  /* 0x0000000110167887 */ /* 0x000fe4000c000000 */
[----:B------:R-:W-:Y:S02]  /*3110*/  UIADD3 UR11, UPT, UPT, UR10, -0x1, URZ ;  /* 0xffffffff0a0b7890 */ /* 0x000fe4000fffe0ff */
[----:B------:R-:W-:-:S02]  /*3120*/  UIADD3 UR13, UPT, UPT, UR12, -0x1, URZ ;  /* 0xffffffff0c0d7890 */ /* 0x000fc4000fffe0ff */
[----:B0-----:R-:W-:Y:S02]  /*3130*/  ULEA UR4, UR5, UR4, 0x18 ;  /* 0x0000000405047291 */ /* 0x001fe4000f8ec0ff */
[----:B-1----:R-:W-:Y:S02]  /*3140*/  UIADD3 UR5, UPT, UPT, UR20, 0x1f, URZ ;  /* 0x0000001f14057890 */ /* 0x002fe4000fffe0ff */
[----:B------:R-:W-:Y:S02]  /*3150*/  ULEA UR4, UR8, UR4, 0x6 ;  /* 0x0000000408047291 */ /* 0x000fe4000f8e30ff */
[----:B------:R-:W-:Y:S02]  /*3160*/  UIADD3 UR21, UPT, UPT, -UR17, URZ, URZ ;  /* 0x000000ff11157290 */ /* 0x000fe4000fffe1ff */
[----:B------:R-:W-:Y:S02]  /*3170*/  UIADD3 UR7, UPT, UPT, UR4, 0x5000, URZ ;  /* 0x0000500004077890 */ /* 0x000fe4000fffe0ff */
[----:B------:R-:W-:-:S04]  /*3180*/  USHF.R.U32.HI UR5, URZ, 0x5, UR5 ;  /* 0x00000005ff057899 */ /* 0x000fc80008011605 */
[----:B------:R-:W-:-:S08]  /*3190*/  LEA.HI R5, R0, UR7, RZ, 0x1d ;  /* 0x0000000700057c11 */ /* 0x000fd0000f8fe8ff */
.L_x_67:
[----:B0-----:R-:W0:Y:S01]  /*31a0*/  S2R R7, SR_CgaCtaId ;  /* 0x0000000000077919 */ /* 0x001e220000008800 */
[----:B-1----:R-:W1:Y:S01]  /*31b0*/  LDCU UR7, c[0x0][0x3ac] ;  /* 0x00007580ff0777ac */ /* 0x002e620008000800 */
[----:B------:R-:W-:Y:S01]  /*31c0*/  MOV R10, 0x400 ;  /* 0x00000400000a7802 */ /* 0x000fe20000000f00 */
[----:B------:R-:W-:Y:S01]  /*31d0*/  BSSY.RECONVERGENT B0, `(.L_x_41) ;  /* 0x000000f000007945 */ /* 0x000fe20003800200 */
[----:B------:R-:W-:Y:S02]  /*31e0*/  MOV R6, 0xff800000 ;  /* 0xff80000000067802 */ /* 0x000fe40000000f00 */
[----:B-1----:R-:W-:Y:S01]  /*31f0*/  ISETP.GE.AND P0, PT, R0, UR7, PT ;  /* 0x0000000700007c0c */ /* 0x002fe2000bf06270 */
[----:B------:R-:W-:Y:S01]  /*3200*/  IMAD R9, R3, UR7, RZ ;  /* 0x0000000703097c24 */ /* 0x000fe2000f8e02ff */
[----:B0-----:R-:W-:-:S04]  /*3210*/  LEA R10, R7, R10, 0x18 ;  /* 0x0000000a070a7211 */ /* 0x001fc800078ec0ff */
[----:B------:R-:W-:-:S07]  /*3220*/  LEA R9, R9, R10, 0x2 ;  /* 0x0000000a09097211 */ /* 0x000fce00078e10ff */
[----:B--234-:R-:W-:Y:S05]  /*3230*/  @P0 BRA `(.L_x_42) ;  /* 0x0000000000200947 */ /* 0x01cfea0003800000 */
[----:B------:R-:W-:Y:S02]  /*3240*/  MOV R6, 0xff800000 ;  /* 0xff80000000067802 */ /* 0x000fe40000000f00 */
[----:B------:R-:W-:-:S07]  /*3250*/  MOV R8, R0 ;  /* 0x0000000000087202 */ /* 0x000fce0000000f00 */
.L_x_43:
[C---:B------:R-:W-:Y:S02]  /*3260*/  LEA R7, R8.reuse, R9, 0x2 ;  /* 0x0000000908077211 */ /* 0x040fe400078e10ff */
[----:B------:R-:W-:-:S04]  /*3270*/  IADD3 R8, PT, PT, R8, UR20, RZ ;  /* 0x0000001408087c10 */ /* 0x000fc8000fffe0ff */
[----:B------:R-:W0:Y:S01]  /*3280*/  LDS R7, [R7+0x5000] ;  /* 0x0050000007077984 */ /* 0x000e220000000800 */
[----:B------:R-:W-:Y:S02]  /*3290*/  ISETP.GE.AND P1, PT, R8, UR7, PT ;  /* 0x0000000708007c0c */ /* 0x000fe4000bf26270 */
[----:B0-----:R-:W-:-:S11]  /*32a0*/  FMNMX R6, R7, R6, !PT ;  /* 0x0000000607067209 */ /* 0x001fd60007800000 */
[----:B------:R-:W-:Y:S05]  /*32b0*/  @!P1 BRA `(.L_x_43) ;  /* 0xfffffffc00e89947 */ /* 0x000fea000383ffff */
.L_x_42:
[----:B------:R-:W-:Y:S05]  /*32c0*/  BSYNC.RECONVERGENT B0 ;  /* 0x0000000000007941 */ /* 0x000fea0003800200 */
.L_x_41:
[----:B------:R-:W0:Y:S01]  /*32d0*/  SHFL.BFLY PT, R7, R6, 0x10, 0x1f ;  /* 0x0e001f0006077f89 */ /* 0x000e2200000e0000 */
[----:B------:R-:W-:Y:S02]  /*32e0*/  ISETP.NE.AND P1, PT, R2, RZ, PT ;  /* 0x000000ff0200720c */ /* 0x000fe40003f25270 */
[----:B------:R-:W-:Y:S02]  /*32f0*/  ISETP.GT.U32.AND P2, PT, R0, 0x1f, PT ;  /* 0x0000001f0000780c */ /* 0x000fe40003f44070 */
[----:B0-----:R-:W-:Y:S02]  /*3300*/  FMNMX R7, R7, R6, !PT ;  /* 0x0000000607077209 */ /* 0x001fe40007800000 */
[----:B------:R-:W-:-:S03]  /*3310*/  IADD3 R6, PT, PT, R9, 0x5000, RZ ;  /* 0x0000500009067810 */ /* 0x000fc60007ffe0ff */
[----:B------:R-:W0:Y:S02]  /*3320*/  SHFL.BFLY PT, R8, R7, 0x8, 0x1f ;  /* 0x0d001f0007087f89 */ /* 0x000e2400000e0000 */
[----:B0-----:R-:W-:-:S05]  /*3330*/  FMNMX R8, R7, R8, !PT ;  /* 0x0000000807087209 */ /* 0x001fca0007800000 */
[----:B------:R-:W0:Y:S02]  /*3340*/  SHFL.BFLY PT, R11, R8, 0x4, 0x1f ;  /* 0x0c801f00080b7f89 */ /* 0x000e2400000e0000 */
[----:B0-----:R-:W-:-:S05]  /*3350*/  FMNMX R11, R8, R11, !PT ;  /* 0x0000000b080b7209 */ /* 0x001fca0007800000 */
[----:B------:R-:W0:Y:S02]  /*3360*/  SHFL.BFLY PT, R12, R11, 0x2, 0x1f ;  /* 0x0c401f000b0c7f89 */ /* 0x000e2400000e0000 */
[----:B0-----:R-:W-:-:S05]  /*3370*/  FMNMX R12, R11, R12, !PT ;  /* 0x0000000c0b0c7209 */ /* 0x001fca0007800000 */
[----:B------:R-:W0:Y:S02]  /*3380*/  SHFL.BFLY PT, R13, R12, 0x1, 0x1f ;  /* 0x0c201f000c0d7f89 */ /* 0x000e2400000e0000 */
[----:B0-----:R-:W-:-:S05]  /*3390*/  FMNMX R14, R12, R13, !PT ;  /* 0x0000000d0c0e7209 */ /* 0x001fca0007800000 */
[----:B------:R0:W-:Y:S01]  /*33a0*/  @!P1 STS [R5], R14 ;  /* 0x0000000e05009388 */ /* 0x0001e20000000800 */
[----:B------:R-:W-:Y:S06]  /*33b0*/  BAR.SYNC.DEFER_BLOCKING 0x0 ;  /* 0x0000000000007b1d */ /* 0x000fec0000010000 */
[----:B------:R-:W-:Y:S05]  /*33c0*/  @P2 BRA `(.L_x_44) ;  /* 0x00000000003c2947 */ /* 0x000fea0003800000 */
[----:B------:R-:W-:Y:S01]  /*33d0*/  ISETP.GE.U32.AND P3, PT, R0, UR5, PT ;  /* 0x0000000500007c0c */ /* 0x000fe2000bf66070 */
[----:B------:R-:W-:Y:S01]  /*33e0*/  UMOV UR8, 0xffffffff ;  /* 0xffffffff00087882 */ /* 0x000fe20000000000 */
[----:B------:R-:W-:-:S11]  /*33f0*/  MOV R7, 0xff800000 ;  /* 0xff80000000077802 */ /* 0x000fd60000000f00 */
[----:B------:R1:W2:Y:S01]  /*3400*/  @!P3 LDS R7, [R4+UR4+0x5000] ;  /* 0x005000040407b984 */ /* 0x0002a20008000800 */
[----:B------:R-:W-:Y:S05]  /*3410*/  BRA.DIV UR8, `(.L_x_45) ;  /* 0x0000001208dc7947 */ /* 0x000fea000b800000 */
[----:B--2---:R-:W2:Y:S02]  /*3420*/  SHFL.BFLY PT, R8, R7, 0x10, 0x1f ;  /* 0x0e001f0007087f89 */ /* 0x004ea400000e0000 */
[----:B--2---:R-:W-:-:S05]  /*3430*/  FMNMX R8, R8, R7, !PT ;  /* 0x0000000708087209 */ /* 0x004fca0007800000 */
[----:B------:R-:W2:Y:S02]  /*3440*/  SHFL.BFLY PT, R11, R8, 0x8, 0x1f ;  /* 0x0d001f00080b7f89 */ /* 0x000ea400000e0000 */
[----:B--2---:R-:W-:-:S05]  /*3450*/  FMNMX R11, R8, R11, !PT ;  /* 0x0000000b080b7209 */ /* 0x004fca0007800000 */
[----:B------:R-:W2:Y:S02]  /*3460*/  SHFL.BFLY PT, R12, R11, 0x4, 0x1f ;  /* 0x0c801f000b0c7f89 */ /* 0x000ea400000e0000 */
[----:B--2---:R-:W-:-:S05]  /*3470*/  FMNMX R12, R11, R12, !PT ;  /* 0x0000000c0b0c7209 */ /* 0x004fca0007800000 */
[----:B------:R-:W2:Y:S02]  /*3480*/  SHFL.BFLY PT, R13, R12, 0x2, 0x1f ;  /* 0x0c401f000c0d7f89 */ /* 0x000ea400000e0000 */
[----:B--2---:R-:W-:-:S05]  /*3490*/  FMNMX R13, R12, R13, !PT ;  /* 0x0000000d0c0d7209 */ /* 0x004fca0007800000 */
[----:B0-----:R0:W2:Y:S02]  /*34a0*/  SHFL.BFLY PT, R14, R13, 0x1, 0x1f ;  /* 0x0c201f000d0e7f89 */ /* 0x0010a400000e0000 */
.L_x_73:
[----:B--2---:R-:W-:-:S07]  /*34b0*/  FMNMX R14, R13, R14, !PT ;  /* 0x0000000e0d0e7209 */ /* 0x004fce0007800000 */
.L_x_44:
[----:B------:R-:W-:Y:S05]  /*34c0*/  WARPSYNC.ALL ;  /* 0x0000000000007948 */ /* 0x000fea0003800000 */
[----:B------:R-:W-:Y:S01]  /*34d0*/  BAR.SYNC.DEFER_BLOCKING 0x0 ;  /* 0x0000000000007b1d */ /* 0x000fe20000010000 */
[----:B------:R-:W-:Y:S01]  /*34e0*/  ISETP.NE.AND P3, PT, R0, RZ, PT ;  /* 0x000000ff0000720c */ /* 0x000fe20003f65270 */
[----:B------:R-:W-:-:S04]  /*34f0*/  HFMA2 R7, -RZ, RZ, 0, 0 ;  /* 0x00000000ff077431 */ /* 0x000fc800000001ff */
[----:B------:R-:W-:Y:S08]  /*3500*/  BSSY.RECONVERGENT B0, `(.L_x_46) ;  /* 0x0000019000007945 */ /* 0x000ff00003800200 */
[----:B------:R2:W-:Y:S01]  /*3510*/  @!P3 STS [UR4+0x5000], R14 ;  /* 0x0050000eff00b988 */ /* 0x0005e20008000804 */
[----:B------:R-:W-:Y:S06]  /*3520*/  BAR.SYNC.DEFER_BLOCKING 0x0 ;  /* 0x0000000000007b1d */ /* 0x000fec0000010000 */
[----:B------:R-:W-:Y:S05]  /*3530*/  @P0 BRA `(.L_x_47) ;  /* 0x0000000000540947 */ /* 0x000fea0003800000 */
[----:B------:R-:W3:Y:S01]  /*3540*/  LDS R8, [UR4+0x5000] ;  /* 0x00500004ff087984 */ /* 0x000ee20008000800 */
[----:B------:R-:W-:Y:S02]  /*3550*/  MOV R7, RZ ;  /* 0x000000ff00077202 */ /* 0x000fe40000000f00 */
[----:B------:R-:W-:Y:S02]  /*3560*/  MOV R12, R0 ;  /* 0x00000000000c7202 */ /* 0x000fe40000000f00 */
[----:B------:R-:W-:Y:S02]  /*3570*/  MOV R18, 0x3bbb989d ;  /* 0x3bbb989d00127802 */ /* 0x000fe40000000f00 */
[----:B------:R-:W-:-:S07]  /*3580*/  MOV R20, 0x437c0000 ;  /* 0x437c000000147802 */ /* 0x000fce0000000f00 */
.L_x_48:
[C---:B----4-:R-:W-:Y:S02]  /*3590*/  LEA R15, R12.reuse, R9, 0x2 ;  /* 0x000000090c0f7211 */ /* 0x050fe400078e10ff */
[----:B------:R-:W-:-:S03]  /*35a0*/  IADD3 R12, PT, PT, R12, UR20, RZ ;  /* 0x000000140c0c7c10 */ /* 0x000fc6000fffe0ff */
[----:B------:R-:W3:Y:S01]  /*35b0*/  LDS R11, [R15+0x5000] ;  /* 0x005000000f0b7984 */ /* 0x000ee20000000800 */
[----:B------:R-:W-:Y:S01]  /*35c0*/  ISETP.GE.AND P4, PT, R12, UR7, PT ;  /* 0x000000070c007c0c */ /* 0x000fe2000bf86270 */
[----:B---3--:R-:W-:-:S04]  /*35d0*/  FADD R11, -R8, R11 ;  /* 0x0000000b080b7221 */ /* 0x008fc80000000100 */
[----:B0-----:R-:W-:-:S04]  /*35e0*/  FFMA.SAT R13, R11, R18, 0.5 ;  /* 0x3f0000000b0d7423 */ /* 0x001fc80000002012 */
[----:B------:R-:W-:-:S04]  /*35f0*/  FFMA.RM R13, R13, R20, 12582913 ;  /* 0x4b4000010d0d7423 */ /* 0x000fc80000004014 */
[C---:B--2---:R-:W-:Y:S01]  /*3600*/  FADD R14, R13.reuse, -12583039 ;  /* 0xcb40007f0d0e7421 */ /* 0x044fe20000000000 */
[----:B------:R-:W-:-:S03]  /*3610*/  SHF.L.U32 R13, R13, 0x17, RZ ;  /* 0x000000170d0d7819 */ /* 0x000fc600000006ff */
[----:B------:R-:W-:-:S04]  /*3620*/  FFMA R14, R11, 1.4426950216293334961, -R14 ;  /* 0x3fb8aa3b0b0e7823 */ /* 0x000fc8000000080e */
[----:B------:R-:W-:-:S06]  /*3630*/  FFMA R14, R11, 1.925963033500011079e-08, R14 ;  /* 0x32a570600b0e7823 */ /* 0x000fcc000000000e */
[----:B------:R-:W0:Y:S02]  /*3640*/  MUFU.EX2 R14, R14 ;  /* 0x0000000e000e7308 */ /* 0x000e240000000800 */
[----:B0-----:R-:W-:-:S04]  /*3650*/  FMUL R16, R13, R14 ;  /* 0x0000000e0d107220 */ /* 0x001fc80000400000 */
[----:B------:R-:W-:Y:S01]  /*3660*/  FADD R7, R16, R7 ;  /* 0x0000000710077221 */ /* 0x000fe20000000000 */
[----:B------:R4:W-:Y:S01]  /*3670*/  STS [R15+0x5000], R16 ;  /* 0x005000100f007388 */ /* 0x0009e20000000800 */
[----:B------:R-:W-:Y:S05]  /*3680*/  @!P4 BRA `(.L_x_48) ;  /* 0xfffffffc00c0c947 */ /* 0x000fea000383ffff */
.L_x_47:
[----:B------:R-:W-:Y:S05]  /*3690*/  BSYNC.RECONVERGENT B0 ;  /* 0x0000000000007941 */ /* 0x000fea0003800200 */
.L_x_46:
[----:B------:R-:W3:Y:S01]  /*36a0*/  SHFL.BFLY PT, R8, R7, 0x10, 0x1f ;  /* 0x0e001f0007087f89 */ /* 0x000ee200000e0000 */
[----:B------:R-:W0:Y:S01]  /*36b0*/  LDCU UR7, c[0x0][0x3ac] ;  /* 0x00007580ff0777ac */ /* 0x000e220008000800 */
[----:B---3--:R-:W-:-:S05]  /*36c0*/  FADD R8, R8, R7 ;  /* 0x0000000708087221 */ /* 0x008fca0000000000 */
[----:B------:R-:W3:Y:S02]  /*36d0*/  SHFL.BFLY PT, R11, R8, 0x8, 0x1f ;  /* 0x0d001f00080b7f89 */ /* 0x000ee400000e0000 */
[----:B---3--:R-:W-:-:S05]  /*36e0*/  FADD R11, R8, R11 ;  /* 0x0000000b080b7221 */ /* 0x008fca0000000000 */
[----:B------:R-:W3:Y:S02]  /*36f0*/  SHFL.BFLY PT, R12, R11, 0x4, 0x1f ;  /* 0x0c801f000b0c7f89 */ /* 0x000ee400000e0000 */
[----:B---3--:R-:W-:-:S05]  /*3700*/  FADD R12, R11, R12 ;  /* 0x0000000c0b0c7221 */ /* 0x008fca0000000000 */
[----:B0-----:R-:W0:Y:S02]  /*3710*/  SHFL.BFLY PT, R13, R12, 0x2, 0x1f ;  /* 0x0c401f000c0d7f89 */ /* 0x001e2400000e0000 */
[----:B0-----:R-:W-:-:S05]  /*3720*/  FADD R13, R12, R13 ;  /* 0x0000000d0c0d7221 */ /* 0x001fca0000000000 */
[----:B--2---:R-:W0:Y:S02]  /*3730*/  SHFL.BFLY PT, R14, R13, 0x1, 0x1f ;  /* 0x0c201f000d0e7f89 */ /* 0x004e2400000e0000 */
[----:B0-----:R-:W-:-:S05]  /*3740*/  FADD R14, R13, R14 ;  /* 0x0000000e0d0e7221 */ /* 0x001fca0000000000 */
[----:B------:R0:W-:Y:S01]  /*3750*/  @!P1 STS [R5], R14 ;  /* 0x0000000e05009388 */ /* 0x0001e20000000800 */
[----:B------:R-:W-:Y:S06]  /*3760*/  BAR.SYNC.DEFER_BLOCKING 0x0 ;  /* 0x0000000000007b1d */ /* 0x000fec0000010000 */
[----:B------:R-:W-:Y:S05]  /*3770*/  @P2 BRA `(.L_x_49) ;  /* 0x00000000003c2947 */ /* 0x000fea0003800000 */
[----:B------:R-:W-:Y:S01]  /*3780*/  ISETP.GE.U32.AND P1, PT, R0, UR5, PT ;  /* 0x0000000500007c0c */ /* 0x000fe2000bf26070 */
[----:B------:R-:W-:Y:S01]  /*3790*/  UMOV UR8, 0xffffffff ;  /* 0xffffffff00087882 */ /* 0x000fe20000000000 */
[----:B------:R-:W-:-:S11]  /*37a0*/  MOV R7, RZ ;  /* 0x000000ff00077202 */ /* 0x000fd60000000f00 */
[----:B------:R2:W3:Y:S01]  /*37b0*/  @!P1 LDS R7, [R4+UR4+0x5000] ;  /* 0x0050000404079984 */ /* 0x0004e20008000800 */
[----:B------:R-:W-:Y:S05]  /*37c0*/  BRA.DIV UR8, `(.L_x_50) ;  /* 0x00000012087c7947 */ /* 0x000fea000b800000 */
[----:B---3--:R-:W3:Y:S02]  /*37d0*/  SHFL.BFLY PT, R8, R7, 0x10, 0x1f ;  /* 0x0e001f0007087f89 */ /* 0x008ee400000e0000 */
[----:B---3--:R-:W-:-:S05]  /*37e0*/  FADD R8, R8, R7 ;  /* 0x0000000708087221 */ /* 0x008fca0000000000 */
[----:B------:R-:W3:Y:S02]  /*37f0*/  SHFL.BFLY PT, R11, R8, 0x8, 0x1f ;  /* 0x0d001f00080b7f89 */ /* 0x000ee400000e0000 */
[----:B---3--:R-:W-:-:S05]  /*3800*/  FADD R11, R8, R11 ;  /* 0x0000000b080b7221 */ /* 0x008fca0000000000 */
[----:B------:R-:W3:Y:S02]  /*3810*/  SHFL.BFLY PT, R12, R11, 0x4, 0x1f ;  /* 0x0c801f000b0c7f89 */ /* 0x000ee400000e0000 */
[----:B---3--:R-:W-:-:S05]  /*3820*/  FADD R12, R11, R12 ;  /* 0x0000000c0b0c7221 */ /* 0x008fca0000000000 */
[----:B------:R-:W3:Y:S02]  /*3830*/  SHFL.BFLY PT, R13, R12, 0x2, 0x1f ;  /* 0x0c401f000c0d7f89 */ /* 0x000ee400000e0000 */
[----:B---3--:R-:W-:-:S05]  /*3840*/  FADD R13, R12, R13 ;  /* 0x0000000d0c0d7221 */ /* 0x008fca0000000000 */
[----:B0-----:R0:W3:Y:S02]  /*3850*/  SHFL.BFLY PT, R14, R13, 0x1, 0x1f ;  /* 0x0c201f000d0e7f89 */ /* 0x0010e400000e0000 */
.L_x_79:
[----:B---3--:R-:W-:-:S07]  /*3860*/  FADD R14, R13, R14 ;  /* 0x0000000e0d0e7221 */ /* 0x008fce0000000000 */
.L_x_49:
[----:B------:R-:W-:Y:S05]  /*3870*/  WARPSYNC.ALL ;  /* 0x0000000000007948 */ /* 0x000fea0003800000 */
[----:B------:R-:W-:Y:S06]  /*3880*/  BAR.SYNC.DEFER_BLOCKING 0x0 ;  /* 0x0000000000007b1d */ /* 0x000fec0000010000 */
[----:B------:R-:W-:Y:S01]  /*3890*/  BSSY.RECONVERGENT B0, `(.L_x_51) ;  /* 0x000001c000007945 */ /* 0x000fe20003800200 */
[----:B------:R3:W-:Y:S01]  /*38a0*/  @!P3 STS [UR4+0x5000], R14 ;  /* 0x0050000eff00b988 */ /* 0x0007e20008000804 */
[----:B------:R-:W-:Y:S06]  /*38b0*/  BAR.SYNC.DEFER_BLOCKING 0x0 ;  /* 0x0000000000007b1d */ /* 0x000fec0000010000 */
[----:B------:R-:W-:Y:S05]  /*38c0*/  @P0 BRA `(.L_x_52) ;  /* 0x0000000000600947 */ /* 0x000fea0003800000 */
[----:B------:R-:W0:Y:S01]  /*38d0*/  LDS R8, [UR4+0x5000] ;  /* 0x00500004ff087984 */ /* 0x000e220008000800 */
[----:B------:R-:W-:-:S07]  /*38e0*/  MOV R11, R0 ;  /* 0x00000000000b7202 */ /* 0x000fce0000000f00 */
.L_x_55:
[----:B------:R-:W-:Y:S01]  /*38f0*/  LEA R7, R11, R9, 0x2 ;  /* 0x000000090b077211 */ /* 0x000fe200078e10ff */
[----:B0-----:R-:W0:Y:S01]  /*3900*/  MUFU.RCP R13, R8 ;  /* 0x00000008000d7308 */ /* 0x001e220000001000 */
[----:B------:R-:W-:Y:S01]  /*3910*/  BSSY.RECONVERGENT B1, `(.L_x_53) ;  /* 0x0000010000017945 */ /* 0x000fe20003800200 */
[----:B------:R-:W-:-:S03]  /*3920*/  FSETP.NEU.AND P2, PT, R8, RZ, PT ;  /* 0x000000ff0800720b */ /* 0x000fc60003f4d000 */
[----:B------:R-:W5:Y:S01]  /*3930*/  LDS R7, [R7+0x5000] ;  /* 0x0050000007077984 */ /* 0x000f620000000800 */
[----:B0-----:R-:W-:-:S04]  /*3940*/  FFMA R12, -R8, R13, 1 ;  /* 0x3f800000080c7423 */ /* 0x001fc8000000010d */
[----:B---3--:R-:W-:Y:S01]  /*3950*/  FFMA R14, R13, R12, R13 ;  /* 0x0000000c0d0e7223 */ /* 0x008fe2000000000d */
[C---:B------:R-:W-:Y:S02]  /*3960*/  LEA R12, R11.reuse, R6, 0x2 ;  /* 0x000000060b0c7211 */ /* 0x040fe400078e10ff */
[----:B------:R-:W-:-:S04]  /*3970*/  IADD3 R11, PT, PT, R11, UR20, RZ ;  /* 0x000000140b0b7c10 */ /* 0x000fc8000fffe0ff */
[----:B------:R-:W-:Y:S01]  /*3980*/  ISETP.GE.AND P3, PT, R11, UR7, PT ;  /* 0x000000070b007c0c */ /* 0x000fe2000bf66270 */
[----:B-----5:R-:W0:Y:S01]  /*3990*/  FCHK P0, R7, R8 ;  /* 0x0000000807007302 */ /* 0x020e220000000000 */
[----:B------:R-:W-:-:S04]  /*39a0*/  FFMA R13, R7, R14, RZ ;  /* 0x0000000e070d7223 */ /* 0x000fc800000000ff */
[----:B----4-:R-:W-:-:S04]  /*39b0*/  FFMA R15, -R8, R13, R7 ;  /* 0x0000000d080f7223 */ /* 0x010fc80000000107 */
[----:B------:R-:W-:Y:S01]  /*39c0*/  FFMA R13, R14, R15, R13 ;  /* 0x0000000f0e0d7223 */ /* 0x000fe2000000000d */
[----:B0-----:R-:W-:Y:S06]  /*39d0*/  @!P0 BRA `(.L_x_54) ;  /* 0x00000000000c8947 */ /* 0x001fec0003800000 */
[----:B------:R-:W-:-:S07]  /*39e0*/  MOV R14, 0x3a00 ;  /* 0x00003a00000e7802 */ /* 0x000fce0000000f00 */
[----:B-12---:R-:W-:Y:S05]  /*39f0*/  CALL.REL.NOINC `($__internal_0_$__cuda_sm3x_div_rn_noftz_f32_slowpath) ;  /* 0x00000010007c7944 */ /* 0x006fea0003c00000 */
[----:B------:R-:W-:-:S07]  /*3a00*/  MOV R13, R7 ;  /* 0x00000007000d7202 */ /* 0x000fce0000000f00 */
.L_x_54:
[----:B------:R-:W-:Y:S05]  /*3a10*/  BSYNC.RECONVERGENT B1 ;  /* 0x0000000000017941 */ /* 0x000fea0003800200 */
.L_x_53:
[----:B------:R-:W-:-:S05]  /*3a20*/  FSEL R13, R13, RZ, P2 ;  /* 0x000000ff0d0d7208 */ /* 0x000fca0001000000 */
[----:B------:R0:W-:Y:S01]  /*3a30*/  STS [R12], R13 ;  /* 0x0000000d0c007388 */ /* 0x0001e20000000800 */
[----:B------:R-:W-:Y:S05]  /*3a40*/  @!P3 BRA `(.L_x_55) ;  /* 0xfffffffc00a8b947 */ /* 0x000fea000383ffff */
.L_x_52:
[----:B------:R-:W-:Y:S05]  /*3a50*/  BSYNC.RECONVERGENT B0 ;  /* 0x0000000000007941 */ /* 0x000fea0003800200 */
.L_x_51:
[----:B------:R-:W5:Y:S01]  /*3a60*/  LDCU UR7, c[0x0][0x3b0] ;  /* 0x00007600ff0777ac */ /* 0x000f620008000800 */
[----:B------:R-:W-:Y:S01]  /*3a70*/  BSSY.RECONVERGENT B0, `(.L_x_56) ;  /* 0x00000cc000007945 */ /* 0x000fe20003800200 */
[----:B------:R-:W-:Y:S01]  /*3a80*/  BAR.SYNC.DEFER_BLOCKING 0x0 ;  /* 0x0000000000007b1d */ /* 0x000fe20000010000 */
[----:B-----5:R-:W-:-:S13]  /*3a90*/  ISETP.GE.AND P0, PT, R0, UR7, PT ;  /* 0x0000000700007c0c */ /* 0x020fda000bf06270 */
[----:B------:R-:W-:Y:S05]  /*3aa0*/  @P0 BRA `(.L_x_57) ;  /* 0x0000000c00200947 */ /* 0x000fea0003800000 */
[----:B------:R-:W5:Y:S01]  /*3ab0*/  S2R R8, SR_CTAID.Y ;  /* 0x0000000000087919 */ /* 0x000f620000002600 */
[----:B------:R-:W0:Y:S01]  /*3ac0*/  LDCU.64 UR8, c[0x0][0x3a8] ;  /* 0x00007500ff0877ac */ /* 0x000e220008000a00 */
[----:B------:R-:W-:Y:S01]  /*3ad0*/  IADD3 R7, PT, PT, R3, UR6, RZ ;  /* 0x0000000603077c10 */ /* 0x000fe2000fffe0ff */
[----:B0-----:R-:W-:Y:S02]  /*3ae0*/  UISETP.GT.AND UP0, UPT, UR9, URZ, UPT ;  /* 0x000000ff0900728c */ /* 0x001fe4000bf04270 */
[----:B------:R-:W-:-:S06]  /*3af0*/  UIMAD UR8, UR8, UR7, URZ ;  /* 0x00000007080872a4 */ /* 0x000fcc000f8e02ff */
[----:B-----5:R-:W-:-:S04]  /*3b00*/  IMAD R8, R8, UR8, RZ ;  /* 0x0000000808087c24 */ /* 0x020fc8000f8e02ff */
[----:B------:R-:W-:Y:S01]  /*3b10*/  IMAD R7, R7, UR7, R8 ;  /* 0x0000000707077c24 */ /* 0x000fe2000f8e0208 */
[----:B------:R-:W-:Y:S06]  /*3b20*/  BRA.U UP0, `(.L_x_58) ;  /* 0x00000001002c7547 */ /* 0x000fec000b800000 */
[----:B------:R-:W0:Y:S01]  /*3b30*/  LDC.64 R10, c[0x0][0x398] ;  /* 0x0000e600ff0a7b82 */ /* 0x000e220000000a00 */
[----:B------:R-:W-:Y:S01]  /*3b40*/  BSSY.RECONVERGENT B1, `(.L_x_59) ;  /* 0x0000008000017945 */ /* 0x000fe20003800200 */
[----:B------:R-:W-:-:S07]  /*3b50*/  MOV R6, R0 ;  /* 0x0000000000067202 */ /* 0x000fce0000000f00 */
.L_x_60:
[----:B0-----:R-:W-:Y:S02]  /*3b60*/  IADD3 R9, PT, PT, R7, R6, RZ ;  /* 0x0000000607097210 */ /* 0x001fe40007ffe0ff */
[----:B------:R-:W-:-:S03]  /*3b70*/  IADD3 R6, PT, PT, R6, UR20, RZ ;  /* 0x0000001406067c10 */ /* 0x000fc6000fffe0ff */
[----:B0-----:R-:W-:Y:S01]  /*3b80*/  IMAD.WIDE R8, R9, 0x4, R10 ;  /* 0x0000000409087825 */ /* 0x001fe200078e020a */
[----:B------:R-:W-:-:S04]  /*3b90*/  ISETP.GE.AND P0, PT, R6, UR7, PT ;  /* 0x0000000706007c0c */ /* 0x000fc8000bf06270 */
[----:B------:R0:W-:Y:S09]  /*3ba0*/  STG.E desc[UR14][R8.64], RZ ;  /* 0x000000ff08007986 */ /* 0x0001f2000c10190e */
[----:B------:R-:W-:Y:S05]  /*3bb0*/  @!P0 BRA `(.L_x_60) ;  /* 0xfffffffc00e88947 */ /* 0x000fea000383ffff */
[----:B------:R-:W-:Y:S05]  /*3bc0*/  BSYNC.RECONVERGENT B1 ;  /* 0x0000000000017941 */ /* 0x000fea0003800200 */
.L_x_59:
[----:B------:R-:W-:Y:S05]  /*3bd0*/  BRA `(.L_x_57) ;  /* 0x0000000800d47947 */ /* 0x000fea0003800000 */
.L_x_58:
[----:B------:R-:W-:Y:S02]  /*3be0*/  MOV R9, UR13 ;  /* 0x0000000d00097c02 */ /* 0x000fe40008000f00 */
[----:B------:R-:W-:Y:S02]  /*3bf0*/  MOV R8, UR11 ;  /* 0x0000000b00087c02 */ /* 0x000fe40008000f00 */
[----:B------:R-:W-:Y:S01]  /*3c00*/  ISETP.GE.U32.AND P2, PT, R9, 0x3, PT ;  /* 0x000000030900780c */ /* 0x000fe20003f46070 */
[----:B------:R-:W-:Y:S01]  /*3c10*/  IMAD R9, R3, UR19, R10 ;  /* 0x0000001303097c24 */ /* 0x000fe2000f8e020a */
[----:B------:R-:W-:Y:S02]  /*3c20*/  ISETP.GE.U32.AND P1, PT, R8, 0x7, PT ;  /* 0x000000070800780c */ /* 0x000fe40003f26070 */
[----:B------:R-:W-:Y:S02]  /*3c30*/  MOV R8, R0 ;  /* 0x0000000000087202 */ /* 0x000fe40000000f00 */
[----:B------:R-:W-:-:S09]  /*3c40*/  IADD3 R9, PT, PT, R9, 0x503c, RZ ;  /* 0x0000503c09097810 */ /* 0x000fd20007ffe0ff */
.L_x_66:
[----:B0-----:R-:W0:Y:S01]  /*3c50*/  LDCU UR8, c[0x0][0x3ac] ;  /* 0x00007580ff0877ac */ /* 0x001e220008000800 */
[----:B------:R-:W4:Y:S01]  /*3c60*/  LDC R11, c[0x0][0x3b0] ;  /* 0x0000ec00ff0b7b82 */ /* 0x000f220000000800 */
[----:B------:R-:W-:Y:S01]  /*3c70*/  HFMA2 R19, -RZ, RZ, 0, 0 ;  /* 0x00000000ff137431 */ /* 0x000fe200000001ff */
[----:B------:R-:W-:-:S06]  /*3c80*/  MOV R13, RZ ;  /* 0x000000ff000d7202 */ /* 0x000fcc0000000f00 */
[----:B------:R-:W5:Y:S01]  /*3c90*/  S2UR UR9, SR_CTAID.Y ;  /* 0x00000000000979c3 */ /* 0x000f620000002600 */
[----:B0-----:R-:W-:Y:S02]  /*3ca0*/  UISETP.GE.U32.AND UP0, UPT, UR8, 0x10, UPT ;  /* 0x000000100800788c */ /* 0x001fe4000bf06070 */
[----:B----4-:R-:W-:-:S04]  /*3cb0*/  IMAD R15, R11, UR8, RZ ;  /* 0x000000080b0f7c24 */ /* 0x010fc8000f8e02ff */
[----:B-----5:R-:W-:-:S03]  /*3cc0*/  IMAD R12, R15, UR9, R8 ;  /* 0x000000090f0c7c24 */ /* 0x020fc6000f8e0208 */
[----:B------:R-:W-:Y:S05]  /*3cd0*/  BRA.U !UP0, `(.L_x_61) ;  /* 0x00000005082c7547 */ /* 0x000fea000b800000 */
[----:B------:R-:W-:Y:S02]  /*3ce0*/  MOV R19, RZ ;  /* 0x000000ff00137202 */ /* 0x000fe40000000f00 */
[----:B------:R-:W-:Y:S02]  /*3cf0*/  MOV R13, R9 ;  /* 0x00000009000d7202 */ /* 0x000fe40000000f00 */
[----:B------:R-:W-:Y:S02]  /*3d00*/  MOV R10, R12 ;  /* 0x0000000c000a7202 */ /* 0x000fe40000000f00 */
[----:B------:R-:W-:-:S07]  /*3d10*/  MOV R20, UR21 ;  /* 0x0000001500147c02 */ /* 0x000fce0008000f00 */
.L_x_62:
[----:B------:R-:W0:Y:S02]  /*3d20*/  LDC.64 R22, c[0x0][0x390] ;  /* 0x0000e400ff167b82 */ /* 0x000e240000000a00 */
[----:B0-----:R-:W-:-:S05]  /*3d30*/  IMAD.WIDE R22, R10, 0x4, R22 ;  /* 0x000000040a167825 */ /* 0x001fca00078e0216 */
[----:B------:R0:W4:Y:S01]  /*3d40*/  LDG.E.CONSTANT R18, desc[UR14][R22.64] ;  /* 0x0000000e16127981 */ /* 0x000122000c1e9900 */
[----:B------:R-:W-:-:S05]  /*3d50*/  IMAD.WIDE R16, R11, 0x4, R22 ;  /* 0x000000040b107825 */ /* 0x000fca00078e0216 */
[----:B------:R-:W5:Y:S01]  /*3d60*/  LDG.E.CONSTANT R29, desc[UR14][R16.64] ;  /* 0x0000000e101d7981 */ /* 0x000f62000c1e9900 */
[----:B---3--:R-:W-:-:S03]  /*3d70*/  IMAD.WIDE R14, R11, 0x4, R16 ;  /* 0x000000040b0e7825 */ /* 0x008fc600078e0210 */
[----:B0-----:R-:W4:Y:S04]  /*3d80*/  LDS R22, [R13+-0x3c] ;  /* 0xffffc4000d167984 */ /* 0x001f280000000800 */
[----:B------:R-:W3:Y:S01]  /*3d90*/  LDG.E.CONSTANT R21, desc[UR14][R14.64] ;  /* 0x0000000e0e157981 */ /* 0x000ee2000c1e9900 */
[----:B------:R-:W-:-:S05]  /*3da0*/  IMAD.WIDE R26, R11, 0x4, R14 ;  /* 0x000000040b1a7825 */ /* 0x000fca00078e020e */
[----:B------:R0:W2:Y:S02]  /*3db0*/  LDG.E.CONSTANT R25, desc[UR14][R26.64] ;  /* 0x0000000e1a197981 */ /* 0x0000a4000c1e9900 */
[----:B0-----:R-:W-:-:S05]  /*3dc0*/  IMAD.WIDE R26, R11, 0x4, R26 ;  /* 0x000000040b1a7825 */ /* 0x001fca00078e021a */
[----:B------:R0:W2:Y:S01]  /*3dd0*/  LDG.E.CONSTANT R28, desc[UR14][R26.64] ;  /* 0x0000000e1a1c7981 */ /* 0x0000a2000c1e9900 */
[----:B------:R-:W-:-:S05]  /*3de0*/  IMAD.WIDE R14, R11, 0x4, R26 ;  /* 0x000000040b0e7825 */ /* 0x000fca00078e021a */
[----:B------:R1:W2:Y:S01]  /*3df0*/  LDG.E.CONSTANT R24, desc[UR14][R14.64] ;  /* 0x0000000e0e187981 */ /* 0x0002a2000c1e9900 */
[----:B------:R-:W-:-:S03]  /*3e00*/  IMAD.WIDE R16, R11, 0x4, R14 ;  /* 0x000000040b107825 */ /* 0x000fc600078e020e */
[----:B0-----:R-:W-:Y:S04]  /*3e10*/  LDS R26, [R13+-0x2c] ;  /* 0xffffd4000d1a7984 */ /* 0x001fe80000000800 */
[----:B------:R0:W2:Y:S04]  /*3e20*/  LDG.E.CONSTANT R23, desc[UR14][R16.64] ;  /* 0x0000000e10177981 */ /* 0x0000a8000c1e9900 */
[----:B-1----:R-:W5:Y:S01]  /*3e30*/  LDS R14, [R13+-0x38] ;  /* 0xffffc8000d0e7984 */ /* 0x002f620000000800 */
[----:B----4-:R-:W-:Y:S01]  /*3e40*/  FFMA R15, R22, R18, R19 ;  /* 0x00000012160f7223 */ /* 0x010fe20000000013 */
[----:B------:R-:W-:-:S02]  /*3e50*/  IMAD.WIDE R18, R11, 0x4, R16 ;  /* 0x000000040b127825 */ /* 0x000fc400078e0210 */
[----:B0-----:R-:W3:Y:S02]  /*3e60*/  LDS R16, [R13+-0x34] ;  /* 0xffffcc000d107984 */ /* 0x001ee40000000800 */
[----:B-----5:R-:W-:Y:S02]  /*3e70*/  FFMA R27, R14, R29, R15 ;  /* 0x0000001d0e1b7223 */ /* 0x020fe4000000000f */
[----:B------:R0:W4:Y:S01]  /*3e80*/  LDG.E.CONSTANT R22, desc[UR14][R18.64] ;  /* 0x0000000e12167981 */ /* 0x000122000c1e9900 */
[----:B------:R-:W-:-:S03]  /*3e90*/  IMAD.WIDE R14, R11, 0x4, R18 ;  /* 0x000000040b0e7825 */ /* 0x000fc600078e0212 */
[----:B------:R-:W2:Y:S01]  /*3ea0*/  LDS R29, [R13+-0x30] ;  /* 0xffffd0000d1d7984 */ /* 0x000ea20000000800 */
[----:B---3--:R-:W-:-:S03]  /*3eb0*/  FFMA R16, R16, R21, R27 ;  /* 0x0000001510107223 */ /* 0x008fc6000000001b */
[----:B------:R-:W3:Y:S04]  /*3ec0*/  LDG.E.CONSTANT R21, desc[UR14][R14.64] ;  /* 0x0000000e0e157981 */ /* 0x000ee8000c1e9900 */
[----:B------:R-:W1:Y:S01]  /*3ed0*/  LDS R27, [R13+-0x28] ;  /* 0xffffd8000d1b7984 */ /* 0x000e620000000800 */
[----:B--2---:R-:W-:Y:S01]  /*3ee0*/  FFMA R25, R29, R25, R16 ;  /* 0x000000191d197223 */ /* 0x004fe20000000010 */
[C---:B------:R-:W-:Y:S02]  /*3ef0*/  IMAD.WIDE R16, R11.reuse, 0x4, R14 ;  /* 0x000000040b107825 */ /* 0x040fe400078e020e */
[----:B------:R-:W2:Y:S04]  /*3f00*/  LDS R29, [R13+-0x24] ;  /* 0xffffdc000d1d7984 */ /* 0x000ea80000000800 */
[----:B------:R-:W5:Y:S01]  /*3f10*/  LDG.E.CONSTANT R14, desc[UR14][R16.64] ;  /* 0x0000000e100e7981 */ /* 0x000f62000c1e9900 */
[----:B0-----:R-:W-:-:S04]  /*3f20*/  IMAD.WIDE R18, R11, 0x4, R16 ;  /* 0x000000040b127825 */ /* 0x001fc800078e0210 */
[----:B------:R-:W-:Y:S02]  /*3f30*/  FFMA R28, R26, R28, R25 ;  /* 0x0000001c1a1c7223 */ /* 0x000fe40000000019 */
[----:B------:R0:W5:Y:S02]  /*3f40*/  LDG.E.CONSTANT R26, desc[UR14][R18.64] ;  /* 0x0000000e121a7981 */ /* 0x000164000c1e9900 */
[----:B0-----:R-:W-:-:S05]  /*3f50*/  IMAD.WIDE R18, R11, 0x4, R18 ;  /* 0x000000040b127825 */ /* 0x001fca00078e0212 */
[----:B------:R0:W5:Y:S01]  /*3f60*/  LDG.E.CONSTANT R15, desc[UR14][R18.64] ;  /* 0x0000000e120f7981 */ /* 0x000162000c1e9900 */
[----:B-1----:R-:W-:Y:S01]  /*3f70*/  FFMA R28, R27, R24, R28 ;  /* 0x000000181b1c7223 */ /* 0x002fe2000000001c */
[C---:B------:R-:W-:Y:S02]  /*3f80*/  IMAD.WIDE R24, R11.reuse, 0x4, R18 ;  /* 0x000000040b187825 */ /* 0x040fe400078e0212 */
[----:B0-----:R-:W4:Y:S02]  /*3f90*/  LDS R18, [R13+-0x20] ;  /* 0xffffe0000d127984 */ /* 0x001f240000000800 */
[----:B------:R-:W-:-:S04]  /*3fa0*/  IMAD.WIDE R16, R11, 0x4, R24 ;  /* 0x000000040b107825 */ /* 0x000fc800078e0218 */
[----:B--2---:R-:W-:Y:S01]  /*3fb0*/  FFMA R23, R29, R23, R28 ;  /* 0x000000171d177223 */ /* 0x004fe2000000001c */
[----:B------:R-:W2:Y:S01]  /*3fc0*/  LDG.E.CONSTANT R24, desc[UR14][R24.64] ;  /* 0x0000000e18187981 */ /* 0x000ea2000c1e9900 */
[----:B------:R-:W-:-:S03]  /*3fd0*/  IMAD.WIDE R28, R11, 0x4, R16 ;  /* 0x000000040b1c7825 */ /* 0x000fc600078e0210 */
[----:B------:R-:W3:Y:S04]  /*3fe0*/  LDS R19, [R13+-0x1c] ;  /* 0xffffe4000d137984 */ /* 0x000ee80000000800 */
[----:B------:R0:W2:Y:S04]  /*3ff0*/  LDG.E.CONSTANT R16, desc[UR14][R16.64] ;  /* 0x0000000e10107981 */ /* 0x0000a8000c1e9900 */
[----:B------:R1:W2:Y:S04]  /*4000*/  LDG.E.CONSTANT R27, desc[UR14][R28.64] ;  /* 0x0000000e1c1b7981 */ /* 0x0002a8000c1e9900 */
[----:B0-----:R-:W-:Y:S01]  /*4010*/  LDS R17, [R13+-0x8] ;  /* 0xfffff8000d117984 */ /* 0x001fe20000000800 */
[----:B-1----:R-:W-:-:S06]  /*4020*/  IMAD.WIDE R28, R11, 0x4, R28 ;  /* 0x000000040b1c7825 */ /* 0x002fcc00078e021c */
[----:B------:R-:W2:Y:S01]  /*4030*/  LDG.E.CONSTANT R28, desc[UR14][R28.64] ;  /* 0x0000000e1c1c7981 */ /* 0x000ea2000c1e9900 */
[----:B------:R-:W-:-:S04]  /*4040*/  IADD3 R20, PT, PT, R20, 0x10, RZ ;  /* 0x0000001014147810 */ /* 0x000fc80007ffe0ff */
[----:B------:R-:W-:Y:S02]  /*4050*/  ISETP.NE.AND P0, PT, R20, RZ, PT ;  /* 0x000000ff1400720c */ /* 0x000fe40003f05270 */
[----:B------:R-:W-:Y:S01]  /*4060*/  LEA R10, R11, R10, 0x4 ;  /* 0x0000000a0b0a7211 */ /* 0x000fe200078e20ff */
[----:B----4-:R-:W-:Y:S02]  /*4070*/  FFMA R22, R18, R22, R23 ;  /* 0x0000001612167223 */ /* 0x010fe40000000017 */
[----:B------:R-:W5:Y:S04]  /*4080*/  LDS R23, [R13+-0x18] ;  /* 0xffffe8000d177984 */ /* 0x000f680000000800 */
[----:B------:R-:W-:Y:S01]  /*4090*/  LDS R18, [R13+-0x10] ;  /* 0xfffff0000d127984 */ /* 0x000fe20000000800 */
[----:B---3--:R-:W-:-:S03]  /*40a0*/  FFMA R19, R19, R21, R22 ;  /* 0x0000001513137223 */ /* 0x008fc60000000016 */
[----:B------:R-:W0:Y:S04]  /*40b0*/  LDS R22, [R13+-0x14] ;  /* 0xffffec000d167984 */ /* 0x000e280000000800 */
[----:B------:R-:W-:Y:S01]  /*40c0*/  LDS R21, [R13+-0x4] ;  /* 0xfffffc000d157984 */ /* 0x000fe20000000800 */
[----:B-----5:R-:W-:-:S03]  /*40d0*/  FFMA R19, R23, R14, R19 ;  /* 0x0000000e17137223 */ /* 0x020fc60000000013 */
[----:B------:R-:W2:Y:S01]  /*40e0*/  LDS R14, [R13+-0xc] ;  /* 0xfffff4000d0e7984 */ /* 0x000ea20000000800 */
[----:B0-----:R-:W-:-:S03]  /*40f0*/  FFMA R19, R22, R26, R19 ;  /* 0x0000001a16137223 */ /* 0x001fc60000000013 */
[----:B------:R0:W1:Y:S01]  /*4100*/  LDS R22, [R13] ;  /* 0x000000000d167984 */ /* 0x0000620000000800 */
[----:B------:R-:W-:-:S04]  /*4110*/  FFMA R15, R18, R15, R19 ;  /* 0x0000000f120f7223 */ /* 0x000fc80000000013 */
[----:B--2---:R-:W-:-:S04]  /*4120*/  FFMA R14, R14, R24, R15 ;  /* 0x000000180e0e7223 */ /* 0x004fc8000000000f */
[----:B------:R-:W-:-:S04]  /*4130*/  FFMA R14, R17, R16, R14 ;  /* 0x00000010110e7223 */ /* 0x000fc8000000000e */
[----:B------:R-:W-:Y:S01]  /*4140*/  FFMA R21, R21, R27, R14 ;  /* 0x0000001b15157223 */ /* 0x000fe2000000000e */
[----:B0-----:R-:W-:-:S03]  /*4150*/  IADD3 R13, PT, PT, R13, 0x40, RZ ;  /* 0x000000400d0d7810 */ /* 0x001fc60007ffe0ff */
[----:B-1----:R-:W-:Y:S01]  /*4160*/  FFMA R19, R22, R28, R21 ;  /* 0x0000001c16137223 */ /* 0x002fe20000000015 */
[----:B------:R-:W-:Y:S06]  /*4170*/  @P0 BRA `(.L_x_62) ;  /* 0xfffffff800e80947 */ /* 0x000fec000383ffff */
[----:B------:R-:W-:-:S07]  /*4180*/  MOV R13, UR17 ;  /* 0x00000011000d7c02 */ /* 0x000fce0008000f00 */
.L_x_61:
[----:B------:R-:W-:-:S09]  /*4190*/  UISETP.NE.AND UP0, UPT, UR10, URZ, UPT ;  /* 0x000000ff0a00728c */ /* 0x000fd2000bf05270 */
[----:B------:R-:W-:Y:S05]  /*41a0*/  BRA.U !UP0, `(.L_x_63) ;  /* 0x0000000508447547 */ /* 0x000fea000b800000 */
[----:B------:R-:W-:Y:S01]  /*41b0*/  UISETP.NE.AND UP0, UPT, UR12, URZ, UPT ;  /* 0x000000ff0c00728c */ /* 0x000fe2000bf05270 */
[----:B------:R-:W-:Y:S10]  /*41c0*/  @!P1 BRA `(.L_x_64) ;  /* 0x0000000000909947 */ /* 0x000ff40003800000 */
[----:B------:R-:W0:Y:S01]  /*41d0*/  LDC.64 R26, c[0x0][0x390] ;  /* 0x0000e400ff1a7b82 */ /* 0x000e220000000a00 */
[----:B------:R-:W-:-:S04]  /*41e0*/  IMAD R15, R13, R11, R12 ;  /* 0x0000000b0d0f7224 */ /* 0x000fc800078e020c */
[----:B0-----:R-:W-:-:S05]  /*41f0*/  IMAD.WIDE R26, R15, 0x4, R26 ;  /* 0x000000040f1a7825 */ /* 0x001fca00078e021a */
[----:B------:R0:W4:Y:S01]  /*4200*/  LDG.E.CONSTANT R10, desc[UR14][R26.64] ;  /* 0x0000000e1a0a7981 */ /* 0x000122000c1e9900 */
[----:B------:R-:W-:-:S05]  /*4210*/  IMAD.WIDE R28, R11, 0x4, R26 ;  /* 0x000000040b1c7825 */ /* 0x000fca00078e021a */
[----:B------:R5:W2:Y:S01]  /*4220*/  LDG.E.CONSTANT R18, desc[UR14][R28.64] ;  /* 0x0000000e1c127981 */ /* 0x000aa2000c1e9900 */
[----:B------:R-:W-:-:S04]  /*4230*/  IMAD.WIDE R22, R11, 0x4, R28 ;  /* 0x000000040b167825 */ /* 0x000fc800078e021c */
[C---:B------:R-:W-:Y:S02]  /*4240*/  IMAD.WIDE R20, R11.reuse, 0x4, R22 ;  /* 0x000000040b147825 */ /* 0x040fe400078e0216 */
[----:B------:R-:W2:Y:S02]  /*4250*/  LDG.E.CONSTANT R22, desc[UR14][R22.64] ;  /* 0x0000000e16167981 */ /* 0x000ea4000c1e9900 */
[C---:B---3--:R-:W-:Y:S02]  /*4260*/  IMAD.WIDE R14, R11.reuse, 0x4, R20 ;  /* 0x000000040b0e7825 */ /* 0x048fe400078e0214 */
[----:B------:R-:W3:Y:S02]  /*4270*/  LDG.E.CONSTANT R20, desc[UR14][R20.64] ;  /* 0x0000000e14147981 */ /* 0x000ee4000c1e9900 */
[C---:B------:R-:W-:Y:S02]  /*4280*/  IMAD.WIDE R16, R11.reuse, 0x4, R14 ;  /* 0x000000040b107825 */ /* 0x040fe400078e020e */
[----:B------:R-:W3:Y:S02]  /*4290*/  LDG.E.CONSTANT R14, desc[UR14][R14.64] ;  /* 0x0000000e0e0e7981 */ /* 0x000ee4000c1e9900 */
[----:B------:R-:W-:-:S02]  /*42a0*/  IMAD.WIDE R24, R11, 0x4, R16 ;  /* 0x000000040b187825 */ /* 0x000fc400078e0210 */
[----:B------:R1:W3:Y:S02]  /*42b0*/  LDG.E.CONSTANT R16, desc[UR14][R16.64] ;  /* 0x0000000e10107981 */ /* 0x0002e4000c1e9900 */
[----:B0-----:R-:W-:Y:S02]  /*42c0*/  IMAD.WIDE R26, R11, 0x4, R24 ;  /* 0x000000040b1a7825 */ /* 0x001fe400078e0218 */
[----:B------:R-:W3:Y:S04]  /*42d0*/  LDG.E.CONSTANT R24, desc[UR14][R24.64] ;  /* 0x0000000e18187981 */ /* 0x000ee8000c1e9900 */
[----:B------:R-:W3:Y:S01]  /*42e0*/  LDG.E.CONSTANT R26, desc[UR14][R26.64] ;  /* 0x0000000e1a1a7981 */ /* 0x000ee2000c1e9900 */
[----:B-----5:R-:W-:-:S05]  /*42f0*/  LEA R28, R13, R6, 0x2 ;  /* 0x000000060d1c7211 */ /* 0x020fca00078e10ff */
[----:B------:R-:W4:Y:S04]  /*4300*/  LDS R29, [R28] ;  /* 0x000000001c1d7984 */ /* 0x000f280000000800 */
[----:B-1----:R-:W2:Y:S04]  /*4310*/  LDS R17, [R28+0x4] ;  /* 0x000004001c117984 */ /* 0x002ea80000000800 */
[----:B------:R-:W0:Y:S04]  /*4320*/  LDS R23, [R28+0x8] ;  /* 0x000008001c177984 */ /* 0x000e280000000800 */
[----:B------:R-:W-:Y:S04]  /*4330*/  LDS R15, [R28+0x10] ;  /* 0x000010001c0f7984 */ /* 0x000fe80000000800 */
[----:B------:R-:W-:Y:S01]  /*4340*/  LDS R21, [R28+0x1c] ;  /* 0x00001c001c157984 */ /* 0x000fe20000000800 */
[----:B------:R-:W-:Y:S01]  /*4350*/  IADD3 R13, PT, PT, R13, 0x8, RZ ;  /* 0x000000080d0d7810 */ /* 0x000fe20007ffe0ff */
[----:B----4-:R-:W-:-:S02]  /*4360*/  FFMA R29, R29, R10, R19 ;  /* 0x0000000a1d1d7223 */ /* 0x010fc40000000013 */
[----:B------:R-:W3:Y:S04]  /*4370*/  LDS R19, [R28+0xc] ;  /* 0x00000c001c137984 */ /* 0x000ee80000000800 */
[----:B------:R-:W1:Y:S01]  /*4380*/  LDS R10, [R28+0x14] ;  /* 0x000014001c0a7984 */ /* 0x000e620000000800 */
[----:B--2---:R-:W-:-:S03]  /*4390*/  FFMA R18, R17, R18, R29 ;  /* 0x0000001211127223 */ /* 0x004fc6000000001d */
[----:B------:R-:W2:Y:S01]  /*43a0*/  LDS R17, [R28+0x18] ;  /* 0x000018001c117984 */ /* 0x000ea20000000800 */
[----:B0-----:R-:W-:-:S04]  /*43b0*/  FFMA R18, R23, R22, R18 ;  /* 0x0000001617127223 */ /* 0x001fc80000000012 */
[----:B---3--:R-:W-:-:S04]  /*43c0*/  FFMA R18, R19, R20, R18 ;  /* 0x0000001413127223 */ /* 0x008fc80000000012 */
[----:B------:R-:W-:-:S04]  /*43d0*/  FFMA R15, R15, R14, R18 ;  /* 0x0000000e0f0f7223 */ /* 0x000fc80000000012 */
[----:B-1----:R-:W-:-:S04]  /*43e0*/  FFMA R10, R10, R16, R15 ;  /* 0x000000100a0a7223 */ /* 0x002fc8000000000f */
[----:B--2---:R-:W-:-:S04]  /*43f0*/  FFMA R10, R17, R24, R10 ;  /* 0x00000018110a7223 */ /* 0x004fc8000000000a */
[----:B------:R-:W-:-:S07]  /*4400*/  FFMA R19, R21, R26, R10 ;  /* 0x0000001a15137223 */ /* 0x000fce000000000a */
.L_x_64:
[----:B------:R-:W-:Y:S05]  /*4410*/  BRA.U !UP0, `(.L_x_63) ;  /* 0x0000000108a87547 */ /* 0x000fea000b800000 */
[----:B------:R-:W-:Y:S01]  /*4420*/  UISETP.NE.AND UP0, UPT, UR18, URZ, UPT ;  /* 0x000000ff1200728c */ /* 0x000fe2000bf05270 */
[----:B------:R-:W-:Y:S10]  /*4430*/  @!P2 BRA `(.L_x_65) ;  /* 0x000000000050a947 */ /* 0x000ff40003800000 */
[----:B------:R-:W0:Y:S01]  /*4440*/  LDC.64 R20, c[0x0][0x390] ;  /* 0x0000e400ff147b82 */ /* 0x000e220000000a00 */
[----:B------:R-:W-:-:S04]  /*4450*/  IMAD R15, R13, R11, R12 ;  /* 0x0000000b0d0f7224 */ /* 0x000fc800078e020c */
[----:B0-----:R-:W-:-:S04]  /*4460*/  IMAD.WIDE R20, R15, 0x4, R20 ;  /* 0x000000040f147825 */ /* 0x001fc800078e0214 */
[C---:B---3--:R-:W-:Y:S02]  /*4470*/  IMAD.WIDE R14, R11.reuse, 0x4, R20 ;  /* 0x000000040b0e7825 */ /* 0x048fe400078e0214 */
[----:B------:R-:W3:Y:S02]  /*4480*/  LDG.E.CONSTANT R20, desc[UR14][R20.64] ;  /* 0x0000000e14147981 */ /* 0x000ee4000c1e9900 */
[C---:B------:R-:W-:Y:S02]  /*4490*/  IMAD.WIDE R16, R11.reuse, 0x4, R14 ;  /* 0x000000040b107825 */ /* 0x040fe400078e020e */
[----:B------:R-:W4:Y:S02]  /*44a0*/  LDG.E.CONSTANT R14, desc[UR14][R14.64] ;  /* 0x0000000e0e0e7981 */ /* 0x000f24000c1e9900 */
[----:B------:R-:W-:Y:S02]  /*44b0*/  IMAD.WIDE R22, R11, 0x4, R16 ;  /* 0x000000040b167825 */ /* 0x000fe400078e0210 */
[----:B------:R-:W5:Y:S04]  /*44c0*/  LDG.E.CONSTANT R16, desc[UR14][R16.64] ;  /* 0x0000000e10107981 */ /* 0x000f68000c1e9900 */
[----:B------:R-:W2:Y:S01]  /*44d0*/  LDG.E.CONSTANT R22, desc[UR14][R22.64] ;  /* 0x0000000e16167981 */ /* 0x000ea2000c1e9900 */
[----:B------:R-:W-:-:S02]  /*44e0*/  LEA R10, R13, R6, 0x2 ;  /* 0x000000060d0a7211 */ /* 0x000fc400078e10ff */
[----:B------:R-:W-:-:S03]  /*44f0*/  IADD3 R13, PT, PT, R13, 0x4, RZ ;  /* 0x000000040d0d7810 */ /* 0x000fc60007ffe0ff */
[----:B------:R-:W3:Y:S04]  /*4500*/  LDS R18, [R10] ;  /* 0x000000000a127984 */ /* 0x000ee80000000800 */
[----:B------:R-:W4:Y:S04]  /*4510*/  LDS R25, [R10+0x4] ;  /* 0x000004000a197984 */ /* 0x000f280000000800 */
[----:B------:R-:W5:Y:S04]  /*4520*/  LDS R27, [R10+0x8] ;  /* 0x000008000a1b7984 */ /* 0x000f680000000800 */
[----:B------:R-:W2:Y:S01]  /*4530*/  LDS R29, [R10+0xc] ;  /* 0x00000c000a1d7984 */ /* 0x000ea20000000800 */
[----:B---3--:R-:W-:-:S04]  /*4540*/  FFMA R18, R18, R20, R19 ;  /* 0x0000001412127223 */ /* 0x008fc80000000013 */
[----:B----4-:R-:W-:-:S04]  /*4550*/  FFMA R18, R25, R14, R18 ;  /* 0x0000000e19127223 */ /* 0x010fc80000000012 */
[----:B-----5:R-:W-:-:S04]  /*4560*/  FFMA R18, R27, R16, R18 ;  /* 0x000000101b127223 */ /* 0x020fc80000000012 */
[----:B--2---:R-:W-:-:S07]  /*4570*/  FFMA R19, R29, R22, R18 ;  /* 0x000000161d137223 */ /* 0x004fce0000000012 */
.L_x_65:
[----:B------:R-:W-:Y:S05]  /*4580*/  BRA.U !UP0, `(.L_x_63) ;  /* 0x00000001084c7547 */ /* 0x000fea000b800000 */
[----:B---3--:R-:W0:Y:S01]  /*4590*/  LDC.64 R14, c[0x0][0x390] ;  /* 0x0000e400ff0e7b82 */ /* 0x008e220000000a00 */
[----:B------:R-:W-:-:S04]  /*45a0*/  IMAD R17, R13, R11, R12 ;  /* 0x0000000b0d117224 */ /* 0x000fc800078e020c */
[----:B0-----:R-:W-:-:S05]  /*45b0*/  IMAD.WIDE R14, R17, 0x4, R14 ;  /* 0x00000004110e7825 */ /* 0x001fca00078e020e */
[----:B------:R-:W3:Y:S01]  /*45c0*/  LDG.E.CONSTANT R12, desc[UR14][R14.64] ;  /* 0x0000000e0e0c7981 */ /* 0x000ee2000c1e9900 */
[----:B------:R-:W-:Y:S01]  /*45d0*/  LEA R17, R13, R6, 0x2 ;  /* 0x000000060d117211 */ /* 0x000fe200078e10ff */
[----:B------:R-:W-:-:S04]  /*45e0*/  UISETP.NE.AND UP0, UPT, UR18, 0x1, UPT ;  /* 0x000000011200788c */ /* 0x000fc8000bf05270 */
[----:B------:R-:W3:Y:S02]  /*45f0*/  LDS R10, [R17] ;  /* 0x00000000110a7984 */ /* 0x000ee40000000800 */
[----:B---3--:R-:W-:-:S03]  /*4600*/  FFMA R19, R10, R12, R19 ;  /* 0x0000000c0a137223 */ /* 0x008fc60000000013 */
[----:B------:R-:W-:Y:S05]  /*4610*/  BRA.U !UP0, `(.L_x_63) ;  /* 0x0000000108287547 */ /* 0x000fea000b800000 */
[----:B------:R-:W-:Y:S01]  /*4620*/  UISETP.NE.AND UP0, UPT, UR18, 0x2, UPT ;  /* 0x000000021200788c */ /* 0x000fe2000bf05270 */
[----:B------:R-:W-:Y:S01]  /*4630*/  IMAD.WIDE R14, R11, 0x4, R14 ;  /* 0x000000040b0e7825 */ /* 0x000fe200078e020e */
[----:B------:R-:W0:Y:S04]  /*4640*/  LDS R10, [R17+0x4] ;  /* 0x00000400110a7984 */ /* 0x000e280000000800 */
[----:B------:R-:W-:-:S13]  /*4650*/  PLOP3.LUT P0, PT, PT, PT, UP0, 0x80, 0x8 ;  /* 0x000000000008781c */ /* 0x000fda0003f0f008 */
[----:B------:R-:W-:Y:S01]  /*4660*/  @P0 IMAD.WIDE R12, R11, 0x4, R14 ;  /* 0x000000040b0c0825 */ /* 0x000fe200078e020e */
[----:B------:R-:W3:Y:S04]  /*4670*/  @P0 LDS R16, [R17+0x8] ;  /* 0x0000080011100984 */ /* 0x000ee80000000800 */
[----:B------:R-:W0:Y:S04]  /*4680*/  LDG.E.CONSTANT R14, desc[UR14][R14.64] ;  /* 0x0000000e0e0e7981 */ /* 0x000e28000c1e9900 */
[----:B------:R-:W3:Y:S01]  /*4690*/  @P0 LDG.E.CONSTANT R12, desc[UR14][R12.64] ;  /* 0x0000000e0c0c0981 */ /* 0x000ee2000c1e9900 */
[----:B0-----:R-:W-:-:S04]  /*46a0*/  FFMA R19, R10, R14, R19 ;  /* 0x0000000e0a137223 */ /* 0x001fc80000000013 */
[----:B---3--:R-:W-:-:S07]  /*46b0*/  @P0 FFMA R19, R16, R12, R19 ;  /* 0x0000000c10130223 */ /* 0x008fce0000000013 */
.L_x_63:
[----:B------:R-:W0:Y:S01]  /*46c0*/  LDC.64 R12, c[0x0][0x398] ;  /* 0x0000e600ff0c7b82 */ /* 0x000e220000000a00 */
[----:B------:R-:W-:Y:S02]  /*46d0*/  IADD3 R15, PT, PT, R7, R8, RZ ;  /* 0x00000008070f7210 */ /* 0x000fe40007ffe0ff */
[----:B------:R-:W-:-:S04]  /*46e0*/  IADD3 R8, PT, PT, R8, UR20, RZ ;  /* 0x0000001408087c10 */ /* 0x000fc8000fffe0ff */
[----:B------:R-:W-:Y:S01]  /*46f0*/  ISETP.GE.AND P0, PT, R8, R11, PT ;  /* 0x0000000b0800720c */ /* 0x000fe20003f06270 */
[----:B0-----:R-:W-:-:S05]  /*4700*/  IMAD.WIDE R12, R15, 0x4, R12 ;  /* 0x000000040f0c7825 */ /* 0x001fca00078e020c */
[----:B------:R0:W-:Y:S07]  /*4710*/  STG.E desc[UR14][R12.64], R19 ;  /* 0x000000130c007986 */ /* 0x0001ee000c10190e */
[----:B------:R-:W-:Y:S05]  /*4720*/  @!P0 BRA `(.L_x_66) ;  /* 0xfffffff400488947 */ /* 0x000fea000383ffff */
.L_x_57:
[----:B------:R-:W-:Y:S05]  /*4730*/  BSYNC.RECONVERGENT B0 ;  /* 0x0000000000007941 */ /* 0x000fea0003800200 */
.L_x_56:
[----:B------:R-:W-:Y:S01]  /*4740*/  IADD3 R3, PT, PT, R3, 0x1, RZ ;  /* 0x0000000103037810 */ /* 0x000fe20007ffe0ff */
[----:B------:R-:W-:Y:S03]  /*4750*/  BAR.SYNC.DEFER_BLOCKING 0x0 ;  /* 0x0000000000007b1d */ /* 0x000fe60000010000 */
[----:B------:R-:W-:-:S13]  /*4760*/  ISETP.NE.AND P0, PT, R3, UR22, PT ;  /* 0x0000001603007c0c */ /* 0x000fda000bf05270 */
[----:B------:R-:W-:Y:S05]  /*4770*/  @P0 BRA `(.L_x_67) ;  /* 0xffffffe800880947 */ /* 0x000fea000383ffff */
[----:B------:R-:W-:Y:S05]  /*4780*/  EXIT ;  /* 0x000000000000794d */ /* 0x000fea0003800000 */
.L_x_45:
[----:B------:R-:W-:Y:S01]  /*4790*/  HFMA2 R16, -RZ, RZ, 0, 9.5367431640625e-07 ;  /* 0x00000010ff107431 */ /* 0x000fe200000001ff */
[----:B------:R-:W-:Y:S02]  /*47a0*/  MOV R18, 0x1f ;  /* 0x0000001f00127802 */ /* 0x000fe40000000f00 */
[----:B------:R-:W-:-:S07]  /*47b0*/  MOV R15, 0xffffffff ;  /* 0xffffffff000f7802 */ /* 0x000fce0000000f00 */
[----:B012---:R-:W-:Y:S05]  /*47c0*/  WARPSYNC.COLLECTIVE R15, `(.L_x_68) ;  /* 0x000000000f087348 */ /* 0x007fea0003c00000 */
[----:B0-2---:R0:W2:Y:S02]  /*47d0*/  SHFL.BFLY P4, R14, R7, R16, R18 ;  /* 0x0c000010070e7389 */ /* 0x0050a40000080012 */
[----:B012---:R-:W-:Y:S05]  /*47e0*/  ENDCOLLECTIVE ;  /* 0x000000000000791b */ /* 0x007fea0003800000 */
.L_x_68:
[----:B------:R-:W-:Y:S01]  /*47f0*/  HFMA2 R16, -RZ, RZ, 0, 4.76837158203125e-07 ;  /* 0x00000008ff107431 */ /* 0x000fe200000001ff */
[----:B------:R-:W-:-:S04]  /*4800*/  MOV R8, R14 ;  /* 0x0000000e00087202 */ /* 0x000fc80000000f00 */
[----:B------:R-:W-:-:S04]  /*4810*/  FMNMX R8, R8, R7, !PT ;  /* 0x0000000708087209 */ /* 0x000fc80007800000 */
[----:B------:R-:W-:-:S07]  /*4820*/  MOV R7, R8 ;  /* 0x0000000800077202 */ /* 0x000fce0000000f00 */
[----:B------:R-:W-:Y:S05]  /*4830*/  WARPSYNC.COLLECTIVE R15, `(.L_x_69) ;  /* 0x000000000f087348 */ /* 0x000fea0003c00000 */
[----:B------:R0:W1:Y:S02]  /*4840*/  SHFL.BFLY P4, R14, R7, R16, R18 ;  /* 0x0c000010070e7389 */ /* 0x0000640000080012 */
[----:B01----:R-:W-:Y:S05]  /*4850*/  ENDCOLLECTIVE ;  /* 0x000000000000791b */ /* 0x003fea0003800000 */
.L_x_69:
[----:B------:R-:W-:Y:S01]  /*4860*/  HFMA2 R16, -RZ, RZ, 0, 2.384185791015625e-07 ;  /* 0x00000004ff107431 */ /* 0x000fe200000001ff */
[----:B------:R-:W-:-:S04]  /*4870*/  MOV R11, R14 ;  /* 0x0000000e000b7202 */ /* 0x000fc80000000f00 */
[----:B------:R-:W-:-:S04]  /*4880*/  FMNMX R11, R8, R11, !PT ;  /* 0x0000000b080b7209 */ /* 0x000fc80007800000 */
[----:B------:R-:W-:-:S07]  /*4890*/  MOV R7, R11 ;  /* 0x0000000b00077202 */ /* 0x000fce0000000f00 */
[----:B------:R-:W-:Y:S05]  /*48a0*/  WARPSYNC.COLLECTIVE R15, `(.L_x_70) ;  /* 0x000000000f087348 */ /* 0x000fea0003c00000 */
[----:B------:R0:W1:Y:S02]  /*48b0*/  SHFL.BFLY P4, R14, R7, R16, R18 ;  /* 0x0c000010070e7389 */ /* 0x0000640000080012 */
[----:B01----:R-:W-:Y:S05]  /*48c0*/  ENDCOLLECTIVE ;  /* 0x000000000000791b */ /* 0x003fea0003800000 */
.L_x_70:
[----:B------:R-:W-:Y:S01]  /*48d0*/  HFMA2 R16, -RZ, RZ, 0, 1.1920928955078125e-07 ;  /* 0x00000002ff107431 */ /* 0x000fe200000001ff */
[----:B------:R-:W-:-:S04]  /*48e0*/  MOV R12, R14 ;  /* 0x0000000e000c7202 */ /* 0x000fc80000000f00 */
[----:B------:R-:W-:-:S04]  /*48f0*/  FMNMX R12, R11, R12, !PT ;  /* 0x0000000c0b0c7209 */ /* 0x000fc80007800000 */
[----:B------:R-:W-:-:S07]  /*4900*/  MOV R7, R12 ;  /* 0x0000000c00077202 */ /* 0x000fce0000000f00 */
[----:B------:R-:W-:Y:S05]  /*4910*/  WARPSYNC.COLLECTIVE R15, `(.L_x_71) ;  /* 0x000000000f087348 */ /* 0x000fea0003c00000 */
[----:B------:R0:W1:Y:S02]  /*4920*/  SHFL.BFLY P4, R14, R7, R16, R18 ;  /* 0x0c000010070e7389 */ /* 0x0000640000080012 */
[----:B01----:R-:W-:Y:S05]  /*4930*/  ENDCOLLECTIVE ;  /* 0x000000000000791b */ /* 0x003fea0003800000 */
.L_x_71:
[----:B------:R-:W-:Y:S01]  /*4940*/  HFMA2 R16, -RZ, RZ, 0, 5.9604644775390625e-08 ;  /* 0x00000001ff107431 */ /* 0x000fe200000001ff */
[----:B------:R-:W-:-:S04]  /*4950*/  MOV R13, R14 ;  /* 0x0000000e000d7202 */ /* 0x000fc80000000f00 */
[----:B------:R-:W-:-:S04]  /*4960*/  FMNMX R13, R12, R13, !PT ;  /* 0x0000000d0c0d7209 */ /* 0x000fc80007800000 */
[----:B------:R-:W-:-:S07]  /*4970*/  MOV R7, R13 ;  /* 0x0000000d00077202 */ /* 0x000fce0000000f00 */
[----:B------:R-:W-:Y:S05]  /*4980*/  WARPSYNC.COLLECTIVE R15, `(.L_x_72) ;  /* 0x000000000f087348 */ /* 0x000fea0003c00000 */
[----:B------:R0:W1:Y:S02]  /*4990*/  SHFL.BFLY P4, R14, R7, R16, R18 ;  /* 0x0c000010070e7389 */ /* 0x0000640000080012 */
[----:B01----:R-:W-:Y:S05]  /*49a0*/  ENDCOLLECTIVE ;  /* 0x000000000000791b */ /* 0x003fea0003800000 */
.L_x_72:
[----:B------:R-:W-:Y:S05]  /*49b0*/  BRA `(.L_x_73) ;  /* 0xffffffe800bc7947 */ /* 0x000fea000383ffff */
.L_x_50:
[----:B------:R-:W-:Y:S01]  /*49c0*/  HFMA2 R18, -RZ, RZ, 0, 1.847743988037109375e-06 ;  /* 0x0000001fff127431 */ /* 0x000fe200000001ff */
[----:B----4-:R-:W-:Y:S02]  /*49d0*/  MOV R16, 0x10 ;  /* 0x0000001000107802 */ /* 0x010fe40000000f00 */
[----:B------:R-:W-:-:S07]  /*49e0*/  MOV R15, 0xffffffff ;  /* 0xffffffff000f7802 */ /* 0x000fce0000000f00 */
[----:B0123--:R-:W-:Y:S05]  /*49f0*/  WARPSYNC.COLLECTIVE R15, `(.L_x_74) ;  /* 0x000000000f087348 */ /* 0x00ffea0003c00000 */
[----:B0--3--:R0:W3:Y:S02]  /*4a00*/  SHFL.BFLY P4, R14, R7, R16, R18 ;  /* 0x0c000010070e7389 */ /* 0x0090e40000080012 */
[----:B0123--:R-:W-:Y:S05]  /*4a10*/  ENDCOLLECTIVE ;  /* 0x000000000000791b */ /* 0x00ffea0003800000 */
.L_x_74:
[----:B------:R-:W-:Y:S01]  /*4a20*/  HFMA2 R16, -RZ, RZ, 0, 4.76837158203125e-07 ;  /* 0x00000008ff107431 */ /* 0x000fe200000001ff */
[----:B------:R-:W-:-:S05]  /*4a30*/  MOV R8, R14 ;  /* 0x0000000e00087202 */ /* 0x000fca0000000f00 */
[----:B------:R-:W-:-:S05]  /*4a40*/  FADD R8, R8, R7 ;  /* 0x0000000708087221 */ /* 0x000fca0000000000 */
[----:B------:R-:W-:-:S07]  /*4a50*/  MOV R7, R8 ;  /* 0x0000000800077202 */ /* 0x000fce0000000f00 */
[----:B------:R-:W-:Y:S05]  /*4a60*/  WARPSYNC.COLLECTIVE R15, `(.L_x_75) ;  /* 0x000000000f087348 */ /* 0x000fea0003c00000 */
[----:B------:R0:W1:Y:S02]  /*4a70*/  SHFL.BFLY P4, R14, R7, R16, R18 ;  /* 0x0c000010070e7389 */ /* 0x0000640000080012 */
[----:B01----:R-:W-:Y:S05]  /*4a80*/  ENDCOLLECTIVE ;  /* 0x000000000000791b */ /* 0x003fea0003800000 */
.L_x_75:
[----:B------:R-:W-:Y:S01]  /*4a90*/  HFMA2 R16, -RZ, RZ, 0, 2.384185791015625e-07 ;  /* 0x00000004ff107431 */ /* 0x000fe200000001ff */
[----:B------:R-:W-:-:S05]  /*4aa0*/  MOV R11, R14 ;  /* 0x0000000e000b7202 */ /* 0x000fca0000000f00 */
[----:B------:R-:W-:-:S05]  /*4ab0*/  FADD R11, R8, R11 ;  /* 0x0000000b080b7221 */ /* 0x000fca0000000000 */
[----:B------:R-:W-:-:S07]  /*4ac0*/  MOV R7, R11 ;  /* 0x0000000b00077202 */ /* 0x000fce0000000f00 */
[----:B------:R-:W-:Y:S05]  /*4ad0*/  WARPSYNC.COLLECTIVE R15, `(.L_x_76) ;  /* 0x000000000f087348 */ /* 0x000fea0003c00000 */
[----:B------:R0:W1:Y:S02]  /*4ae0*/  SHFL.BFLY P4, R14, R7, R16, R18 ;  /* 0x0c000010070e7389 */ /* 0x0000640000080012 */
[----:B01----:R-:W-:Y:S05]  /*4af0*/  ENDCOLLECTIVE ;  /* 0x000000000000791b */ /* 0x003fea0003800000 */
.L_x_76:
[----:B------:R-:W-:Y:S01]  /*4b00*/  HFMA2 R16, -RZ, RZ, 0, 1.1920928955078125e-07 ;  /* 0x00000002ff107431 */ /* 0x000fe200000001ff */
[----:B------:R-:W-:-:S05]  /*4b10*/  MOV R12, R14 ;  /* 0x0000000e000c7202 */ /* 0x000fca0000000f00 */
[----:B------:R-:W-:-:S05]  /*4b20*/  FADD R12, R11, R12 ;  /* 0x0000000c0b0c7221 */ /* 0x000fca0000000000 */
[----:B------:R-:W-:-:S07]  /*4b30*/  MOV R7, R12 ;  /* 0x0000000c00077202 */ /* 0x000fce0000000f00 */
[----:B------:R-:W-:Y:S05]  /*4b40*/  WARPSYNC.COLLECTIVE R15, `(.L_x_77) ;  /* 0x000000000f087348 */ /* 0x000fea0003c00000 */
[----:B------:R0:W1:Y:S02]  /*4b50*/  SHFL.BFLY P4, R14, R7, R16, R18 ;  /* 0x0c000010070e7389 */ /* 0x0000640000080012 */
[----:B01----:R-:W-:Y:S05]  /*4b60*/  ENDCOLLECTIVE ;  /* 0x000000000000791b */ /* 0x003fea0003800000 */
.L_x_77:
[----:B------:R-:W-:Y:S01]  /*4b70*/  HFMA2 R16, -RZ, RZ, 0, 5.9604644775390625e-08 ;  /* 0x00000001ff107431 */ /* 0x000fe200000001ff */
[----:B------:R-:W-:-:S05]  /*4b80*/  MOV R13, R14 ;  /* 0x0000000e000d7202 */ /* 0x000fca0000000f00 */
[----:B------:R-:W-:-:S05]  /*4b90*/  FADD R13, R12, R13 ;  /* 0x0000000d0c0d7221 */ /* 0x000fca0000000000 */
[----:B------:R-:W-:-:S07]  /*4ba0*/  MOV R7, R13 ;  /* 0x0000000d00077202 */ /* 0x000fce0000000f00 */
[----:B------:R-:W-:Y:S05]  /*4bb0*/  WARPSYNC.COLLECTIVE R15, `(.L_x_78) ;  /* 0x000000000f087348 */ /* 0x000fea0003c00000 */
[----:B------:R0:W1:Y:S02]  /*4bc0*/  SHFL.BFLY P4, R14, R7, R16, R18 ;  /* 0x0c000010070e7389 */ /* 0x0000640000080012 */
[----:B01----:R-:W-:Y:S05]  /*4bd0*/  ENDCOLLECTIVE ;  /* 0x000000000000791b */ /* 0x003fea0003800000 */
.L_x_78:
[----:B------:R-:W-:Y:S05]  /*4be0*/  BRA `(.L_x_79) ;  /* 0xffffffec001c7947 */ /* 0x000fea000383ffff */
        .weak           $__internal_0_$__cuda_sm3x_div_rn_noftz_f32_slowpath
        .type           $__internal_0_$__cuda_sm3x_div_rn_noftz_f32_slowpath,@function
        .size           $__internal_0_$__cuda_sm3x_div_rn_noftz_f32_slowpath,(.L_x_92 - $__internal_0_$__cuda_sm3x_div_rn_noftz_f32_slowpath)
$__internal_0_$__cuda_sm3x_div_rn_noftz_f32_slowpath:
[----:B------:R-:W-:Y:S01]  /*4bf0*/  SHF.R.U32.HI R13, RZ, 0x17, R8 ;  /* 0x00000017ff0d7819 */ /* 0x000fe20000011608 */
[----:B------:R-:W-:Y:S01]  /*4c00*/  BSSY.RECONVERGENT B2, `(.L_x_80) ;  /* 0x0000064000027945 */ /* 0x000fe20003800200 */
[----:B------:R-:W-:Y:S02]  /*4c10*/  SHF.R.U32.HI R15, RZ, 0x17, R7 ;  /* 0x00000017ff0f7819 */ /* 0x000fe40000011607 */
[----:B------:R-:W-:Y:S02]  /*4c20*/  LOP3.LUT R13, R13, 0xff, RZ, 0xc0, !PT ;  /* 0x000000ff0d0d7812 */ /* 0x000fe400078ec0ff */
[----:B------:R-:W-:Y:S02]  /*4c30*/  LOP3.LUT R21, R15, 0xff, RZ, 0xc0, !PT ;  /* 0x000000ff0f157812 */ /* 0x000fe400078ec0ff */
[----:B------:R-:W-:Y:S02]  /*4c40*/  IADD3 R18, PT, PT, R13, -0x1, RZ ;  /* 0xffffffff0d127810 */ /* 0x000fe40007ffe0ff */
[----:B------:R-:W-:-:S02]  /*4c50*/  IADD3 R19, PT, PT, R21, -0x1, RZ ;  /* 0xffffffff15137810 */ /* 0x000fc40007ffe0ff */
[----:B------:R-:W-:Y:S02]  /*4c60*/  ISETP.GT.U32.AND P0, PT, R18, 0xfd, PT ;  /* 0x000000fd1200780c */ /* 0x000fe40003f04070 */
[----:B------:R-:W-:Y:S02]  /*4c70*/  MOV R16, R7 ;  /* 0x0000000700107202 */ /* 0x000fe40000000f00 */
[----:B------:R-:W-:Y:S02]  /*4c80*/  ISETP.GT.U32.OR P0, PT, R19, 0xfd, P0 ;  /* 0x000000fd1300780c */ /* 0x000fe40000704470 */
[----:B------:R-:W-:-:S11]  /*4c90*/  MOV R17, R8 ;  /* 0x0000000800117202 */ /* 0x000fd60000000f00 */
[----:B------:R-:W-:Y:S01]  /*4ca0*/  @!P0 MOV R15, RZ ;  /* 0x000000ff000f8202 */ /* 0x000fe20000000f00 */
[----:B------:R-:W-:Y:S06]  /*4cb0*/  @!P0 BRA `(.L_x_81) ;  /* 0x00000000005c8947 */ /* 0x000fec0003800000 */
[----:B------:R-:W-:Y:S02]  /*4cc0*/  FSETP.GTU.FTZ.AND P1, PT, |R8|, +INF , PT ;  /* 0x7f8000000800780b */ /* 0x000fe40003f3c200 */
[----:B------:R-:W-:-:S04]  /*4cd0*/  FSETP.GTU.FTZ.AND P0, PT, |R7|, +INF , PT ;  /* 0x7f8000000700780b */ /* 0x000fc80003f1c200 */
[----:B------:R-:W-:-:S13]  /*4ce0*/  PLOP3.LUT P0, PT, P0, P1, PT, 0xf8, 0x8f ;  /* 0x00000000008f781c */ /* 0x000fda0000703f70 */
[----:B------:R-:W-:Y:S05]  /*4cf0*/  @P0 BRA `(.L_x_82) ;  /* 0x00000004004c0947 */ /* 0x000fea0003800000 */
[----:B------:R-:W-:-:S13]  /*4d00*/  LOP3.LUT P0, RZ, R17, 0x7fffffff, R16, 0xc8, !PT ;  /* 0x7fffffff11ff7812 */ /* 0x000fda000780c810 */
[----:B------:R-:W-:Y:S05]  /*4d10*/  @!P0 BRA `(.L_x_83) ;  /* 0x00000004003c8947 */ /* 0x000fea0003800000 */
[C---:B------:R-:W-:Y:S02]  /*4d20*/  FSETP.NEU.FTZ.AND P4, PT, |R7|.reuse, +INF , PT ;  /* 0x7f8000000700780b */ /* 0x040fe40003f9d200 */
[----:B------:R-:W-:Y:S02]  /*4d30*/  FSETP.NEU.FTZ.AND P1, PT, |R8|, +INF , PT ;  /* 0x7f8000000800780b */ /* 0x000fe40003f3d200 */
[----:B------:R-:W-:-:S11]  /*4d40*/  FSETP.NEU.FTZ.AND P0, PT, |R7|, +INF , PT ;  /* 0x7f8000000700780b */ /* 0x000fd60003f1d200 */
[----:B------:R-:W-:Y:S05]  /*4d50*/  @!P1 BRA !P4, `(.L_x_83) ;  /* 0x00000004002c9947 */ /* 0x000fea0006000000 */
[----:B------:R-:W-:-:S04]  /*4d60*/  LOP3.LUT P4, RZ, R16, 0x7fffffff, RZ, 0xc0, !PT ;  /* 0x7fffffff10ff7812 */ /* 0x000fc8000788c0ff */
[----:B------:R-:W-:-:S13]  /*4d70*/  PLOP3.LUT P1, PT, P1, P4, PT, 0x2f, 0xf2 ;  /* 0x0000000000f2781c */ /* 0x000fda0000f28577 */
[----:B------:R-:W-:Y:S05]  /*4d80*/  @P1 BRA `(.L_x_84) ;  /* 0x0000000400181947 */ /* 0x000fea0003800000 */
[----:B------:R-:W-:-:S04]  /*4d90*/  LOP3.LUT P1, RZ, R17, 0x7fffffff, RZ, 0xc0, !PT ;  /* 0x7fffffff11ff7812 */ /* 0x000fc8000782c0ff */
[----:B------:R-:W-:-:S13]  /*4da0*/  PLOP3.LUT P0, PT, P0, P1, PT, 0x2f, 0xf2 ;  /* 0x0000000000f2781c */ /* 0x000fda0000702577 */
[----:B------:R-:W-:Y:S05]  /*4db0*/  @P0 BRA `(.L_x_85) ;  /* 0x0000000400000947 */ /* 0x000fea0003800000 */
[----:B------:R-:W-:Y:S02]  /*4dc0*/  ISETP.GE.AND P0, PT, R19, RZ, PT ;  /* 0x000000ff1300720c */ /* 0x000fe40003f06270 */
[----:B------:R-:W-:-:S11]  /*4dd0*/  ISETP.GE.AND P1, PT, R18, RZ, PT ;  /* 0x000000ff1200720c */ /* 0x000fd60003f26270 */
[----:B------:R-:W-:Y:S01]  /*4de0*/  @P0 MOV R15, RZ ;  /* 0x000000ff000f0202 */ /* 0x000fe20000000f00 */
[----:B------:R-:W-:Y:S01]  /*4df0*/  @!P0 FFMA R16, R7, 1.84467440737095516160e+19, RZ ;  /* 0x5f80000007108823 */ /* 0x000fe200000000ff */
[----:B------:R-:W-:Y:S01]  /*4e00*/  @!P0 MOV R15, 0xffffffc0 ;  /* 0xffffffc0000f8802 */ /* 0x000fe20000000f00 */
[----:B------:R-:W-:-:S03]  /*4e10*/  @!P1 FFMA R17, R8, 1.84467440737095516160e+19, RZ ;  /* 0x5f80000008119823 */ /* 0x000fc600000000ff */
[----:B------:R-:W-:-:S07]  /*4e20*/  @!P1 IADD3 R15, PT, PT, R15, 0x40, RZ ;  /* 0x000000400f0f9810 */ /* 0x000fce0007ffe0ff */
.L_x_81:
[----:B------:R-:W-:Y:S01]  /*4e30*/  LEA R18, R13, 0xc0800000, 0x17 ;  /* 0xc08000000d127811 */ /* 0x000fe200078eb8ff */
[----:B------:R-:W-:Y:S03]  /*4e40*/  BSSY.RECONVERGENT B3, `(.L_x_86) ;  /* 0x0000036000037945 */ /* 0x000fe60003800200 */
[----:B------:R-:W-:Y:S02]  /*4e50*/  IADD3 R19, PT, PT, -R18, R17, RZ ;  /* 0x0000001112137210 */ /* 0x000fe40007ffe1ff */
[----:B------:R-:W-:Y:S02]  /*4e60*/  IADD3 R18, PT, PT, R21, -0x7f, RZ ;  /* 0xffffff8115127810 */ /* 0x000fe40007ffe0ff */
[----:B------:R-:W0:Y:S01]  /*4e70*/  MUFU.RCP R17, R19 ;  /* 0x0000001300117308 */ /* 0x000e220000001000 */
[----:B------:R-:W-:Y:S02]  /*4e80*/  FADD.FTZ R20, -R19, -RZ ;  /* 0x800000ff13147221 */ /* 0x000fe40000010100 */
[C---:B------:R-:W-:Y:S01]  /*4e90*/  IMAD R7, R18.reuse, -0x800000, R16 ;  /* 0xff80000012077824 */ /* 0x040fe200078e0210 */
[----:B------:R-:W-:-:S04]  /*4ea0*/  IADD3 R18, PT, PT, R18, 0x7f, -R13 ;  /* 0x0000007f12127810 */ /* 0x000fc80007ffe80d */
[----:B------:R-:W-:Y:S01]  /*4eb0*/  IADD3 R18, PT, PT, R18, R15, RZ ;  /* 0x0000000f12127210 */ /* 0x000fe20007ffe0ff */
[----:B0-----:R-:W-:-:S04]  /*4ec0*/  FFMA R22, R17, R20, 1 ;  /* 0x3f80000011167423 */ /* 0x001fc80000000014 */
[----:B------:R-:W-:-:S04]  /*4ed0*/  FFMA R16, R17, R22, R17 ;  /* 0x0000001611107223 */ /* 0x000fc80000000011 */
[----:B------:R-:W-:-:S04]  /*4ee0*/  FFMA R17, R7, R16, RZ ;  /* 0x0000001007117223 */ /* 0x000fc800000000ff */
[----:B------:R-:W-:-:S04]  /*4ef0*/  FFMA R21, R20, R17, R7 ;  /* 0x0000001114157223 */ /* 0x000fc80000000007 */
[----:B------:R-:W-:-:S04]  /*4f00*/  FFMA R17, R16, R21, R17 ;  /* 0x0000001510117223 */ /* 0x000fc80000000011 */
[----:B------:R-:W-:-:S04]  /*4f10*/  FFMA R20, R20, R17, R7 ;  /* 0x0000001114147223 */ /* 0x000fc80000000007 */
[----:B------:R-:W-:-:S05]  /*4f20*/  FFMA R7, R16, R20, R17 ;  /* 0x0000001410077223 */ /* 0x000fca0000000011 */
[----:B------:R-:W-:-:S04]  /*4f30*/  SHF.R.U32.HI R13, RZ, 0x17, R7 ;  /* 0x00000017ff0d7819 */ /* 0x000fc80000011607 */
[----:B------:R-:W-:-:S04]  /*4f40*/  LOP3.LUT R13, R13, 0xff, RZ, 0xc0, !PT ;  /* 0x000000ff0d0d7812 */ /* 0x000fc800078ec0ff */
[----:B------:R-:W-:-:S04]  /*4f50*/  IADD3 R19, PT, PT, R13, R18, RZ ;  /* 0x000000120d137210 */ /* 0x000fc80007ffe0ff */
[----:B------:R-:W-:-:S04]  /*4f60*/  IADD3 R13, PT, PT, R19, -0x1, RZ ;  /* 0xffffffff130d7810 */ /* 0x000fc80007ffe0ff */
[----:B------:R-:W-:-:S13]  /*4f70*/  ISETP.GE.U32.AND P0, PT, R13, 0xfe, PT ;  /* 0x000000fe0d00780c */ /* 0x000fda0003f06070 */
[----:B------:R-:W-:Y:S05]  /*4f80*/  @!P0 BRA `(.L_x_87) ;  /* 0x0000000000808947 */ /* 0x000fea0003800000 */
[----:B------:R-:W-:-:S13]  /*4f90*/  ISETP.GT.AND P0, PT, R19, 0xfe, PT ;  /* 0x000000fe1300780c */ /* 0x000fda0003f04270 */
[----:B------:R-:W-:Y:S05]  /*4fa0*/  @P0 BRA `(.L_x_88) ;  /* 0x00000000006c0947 */ /* 0x000fea0003800000 */
[----:B------:R-:W-:-:S13]  /*4fb0*/  ISETP.GE.AND P0, PT, R19, 0x1, PT ;  /* 0x000000011300780c */ /* 0x000fda0003f06270 */
[----:B------:R-:W-:Y:S05]  /*4fc0*/  @P0 BRA `(.L_x_89) ;  /* 0x0000000000740947 */ /* 0x000fea0003800000 */
[----:B------:R-:W-:Y:S02]  /*4fd0*/  ISETP.GE.AND P0, PT, R19, -0x18, PT ;  /* 0xffffffe81300780c */ /* 0x000fe40003f06270 */
[----:B------:R-:W-:-:S11]  /*4fe0*/  LOP3.LUT R7, R7, 0x80000000, RZ, 0xc0, !PT ;  /* 0x8000000007077812 */ /* 0x000fd600078ec0ff */
[----:B------:R-:W-:Y:S05]  /*4ff0*/  @!P0 BRA `(.L_x_89) ;  /* 0x0000000000688947 */ /* 0x000fea0003800000 */
[CCC-:B------:R-:W-:Y:S01]  /*5000*/  FFMA.RZ R13, R16.reuse, R20.reuse, R17.reuse ;  /* 0x00000014100d7223 */ /* 0x1c0fe2000000c011 */
[C---:B------:R-:W-:Y:S02]  /*5010*/  IADD3 R18, PT, PT, R19.reuse, 0x20, RZ ;  /* 0x0000002013127810 */ /* 0x040fe40007ffe0ff */
[----:B------:R-:W-:Y:S02]  /*5020*/  ISETP.NE.AND P4, PT, R19, RZ, PT ;  /* 0x000000ff1300720c */ /* 0x000fe40003f85270 */
[----:B------:R-:W-:Y:S01]  /*5030*/  LOP3.LUT R15, R13, 0x7fffff, RZ, 0xc0, !PT ;  /* 0x007fffff0d0f7812 */ /* 0x000fe200078ec0ff */
[CCC-:B------:R-:W-:Y:S01]  /*5040*/  FFMA.RP R13, R16.reuse, R20.reuse, R17.reuse ;  /* 0x00000014100d7223 */ /* 0x1c0fe20000008011 */
[----:B------:R-:W-:Y:S01]  /*5050*/  FFMA.RM R16, R16, R20, R17 ;  /* 0x0000001410107223 */ /* 0x000fe20000004011 */
[----:B------:R-:W-:Y:S02]  /*5060*/  ISETP.NE.AND P1, PT, R19, RZ, PT ;  /* 0x000000ff1300720c */ /* 0x000fe40003f25270 */
[----:B------:R-:W-:-:S02]  /*5070*/  LOP3.LUT R15, R15, 0x800000, RZ, 0xfc, !PT ;  /* 0x008000000f0f7812 */ /* 0x000fc400078efcff */
[----:B------:R-:W-:Y:S02]  /*5080*/  IADD3 R17, PT, PT, -R19, RZ, RZ ;  /* 0x000000ff13117210 */ /* 0x000fe40007ffe1ff */
[----:B------:R-:W-:Y:S02]  /*5090*/  SHF.L.U32 R18, R15, R18, RZ ;  /* 0x000000120f127219 */ /* 0x000fe400000006ff */
[----:B------:R-:W-:Y:S02]  /*50a0*/  FSETP.NEU.FTZ.AND P0, PT, R13, R16, PT ;  /* 0x000000100d00720b */ /* 0x000fe40003f1d000 */
[----:B------:R-:W-:Y:S02]  /*50b0*/  SEL R16, R17, RZ, P4 ;  /* 0x000000ff11107207 */ /* 0x000fe40002000000 */
[----:B------:R-:W-:Y:S02]  /*50c0*/  ISETP.NE.AND P1, PT, R18, RZ, P1 ;  /* 0x000000ff1200720c */ /* 0x000fe40000f25270 */
[----:B------:R-:W-:-:S02]  /*50d0*/  SHF.R.U32.HI R16, RZ, R16, R15 ;  /* 0x00000010ff107219 */ /* 0x000fc4000001160f */
[----:B------:R-:W-:Y:S02]  /*50e0*/  PLOP3.LUT P0, PT, P0, P1, PT, 0xf8, 0x8f ;  /* 0x00000000008f781c */ /* 0x000fe40000703f70 */
[----:B------:R-:W-:Y:S02]  /*50f0*/  SHF.R.U32.HI R18, RZ, 0x1, R16 ;  /* 0x00000001ff127819 */ /* 0x000fe40000011610 */
[----:B------:R-:W-:-:S04]  /*5100*/  SEL R13, RZ, 0x1, !P0 ;  /* 0x00000001ff0d7807 */ /* 0x000fc80004000000 */
[----:B------:R-:W-:-:S04]  /*5110*/  LOP3.LUT R13, R13, 0x1, R18, 0xf8, !PT ;  /* 0x000000010d0d7812 */ /* 0x000fc800078ef812 */
[----:B------:R-:W-:-:S04]  /*5120*/  LOP3.LUT R13, R13, R16, RZ, 0xc0, !PT ;  /* 0x000000100d0d7212 */ /* 0x000fc800078ec0ff */
[----:B------:R-:W-:-:S04]  /*5130*/  IADD3 R18, PT, PT, R18, R13, RZ ;  /* 0x0000000d12127210 */ /* 0x000fc80007ffe0ff */
[----:B------:R-:W-:Y:S01]  /*5140*/  LOP3.LUT R7, R18, R7, RZ, 0xfc, !PT ;  /* 0x0000000712077212 */ /* 0x000fe200078efcff */
[----:B------:R-:W-:Y:S06]  /*5150*/  BRA `(.L_x_89) ;  /* 0x0000000000107947 */ /* 0x000fec0003800000 */
.L_x_88:
[----:B------:R-:W-:-:S04]  /*5160*/  LOP3.LUT R7, R7, 0x80000000, RZ, 0xc0, !PT ;  /* 0x8000000007077812 */ /* 0x000fc800078ec0ff */
[----:B------:R-:W-:Y:S01]  /*5170*/  LOP3.LUT R7, R7, 0x7f800000, RZ, 0xfc, !PT ;  /* 0x7f80000007077812 */ /* 0x000fe200078efcff */
[----:B------:R-:W-:Y:S06]  /*5180*/  BRA `(.L_x_89) ;  /* 0x0000000000047947 */ /* 0x000fec0003800000 */
.L_x_87:
[----:B------:R-:W-:-:S07]  /*5190*/  LEA R7, R18, R7, 0x17 ;  /* 0x0000000712077211 */ /* 0x000fce00078eb8ff */
.L_x_89:
[----:B------:R-:W-:Y:S05]  /*51a0*/  BSYNC.RECONVERGENT B3 ;  /* 0x0000000000037941 */ /* 0x000fea0003800200 */
.L_x_86:
[----:B------:R-:W-:Y:S05]  /*51b0*/  BRA `(.L_x_90) ;  /* 0x0000000000207947 */ /* 0x000fea0003800000 */
.L_x_85:
[----:B------:R-:W-:-:S04]  /*51c0*/  LOP3.LUT R7, R17, 0x80000000, R16, 0x48, !PT ;  /* 0x8000000011077812 */ /* 0x000fc800078e4810 */
[----:B------:R-:W-:Y:S01]  /*51d0*/  LOP3.LUT R7, R7, 0x7f800000, RZ, 0xfc, !PT ;  /* 0x7f80000007077812 */ /* 0x000fe200078efcff */
[----:B------:R-:W-:Y:S06]  /*51e0*/  BRA `(.L_x_90) ;  /* 0x0000000000147947 */ /* 0x000fec0003800000 */
.L_x_84:
[----:B------:R-:W-:Y:S01]  /*51f0*/  LOP3.LUT R7, R17, 0x80000000, R16, 0x48, !PT ;  /* 0x8000000011077812 */ /* 0x000fe200078e4810 */
[----:B------:R-:W-:Y:S06]  /*5200*/  BRA `(.L_x_90) ;  /* 0x00000000000c7947 */ /* 0x000fec0003800000 */
.L_x_83:
[----:B------:R-:W0:Y:S01]  /*5210*/  MUFU.RSQ R7, -QNAN ;  /* 0xffc0000000077908 */ /* 0x000e220000001400 */
[----:B------:R-:W-:Y:S05]  /*5220*/  BRA `(.L_x_90) ;  /* 0x0000000000047947 */ /* 0x000fea0003800000 */
.L_x_82:
[----:B------:R-:W-:-:S07]  /*5230*/  FADD.FTZ R7, R7, R8 ;  /* 0x0000000807077221 */ /* 0x000fce0000010000 */
.L_x_90:
[----:B------:R-:W-:Y:S05]  /*5240*/  BSYNC.RECONVERGENT B2 ;  /* 0x0000000000027941 */ /* 0x000fea0003800200 */
.L_x_80:
[----:B------:R-:W-:-:S04]  /*5250*/  HFMA2 R15, -RZ, RZ, 0, 0 ;  /* 0x00000000ff0f7431 */ /* 0x000fc800000001ff */
[----:B0-----:R-:W-:Y:S05]  /*5260*/  RET.REL.NODEC R14 `(_Z27attention_tensorcore_kernelILi16ELi64ELi128EEvPKfS1_S1_Pfiiiiif) ;  /* 0xffffffac0e647950 */ /* 0x001fea0003c3ffff */
.L_x_91:
[----:B------:R-:W-:-:S00]  /*5270*/  BRA `(.L_x_91) ;  /* 0xfffffffc00fc7947 */ /* 0x000fc0000383ffff */
[----:B------:R-:W-:-:S00]  /*5280*/  NOP ;  /* 0x0000000000007918 */ /* 0x000fc00000000000 */
[----:B------:R-:W-:-:S00]  /*5290*/  NOP ;  /* 0x0000000000007918 */ /* 0x000fc00000000000 */
[----:B------:R-:W-:-:S00]  /*52a0*/  NOP ;  /* 0x0000000000007918 */ /* 0x000fc00000000000 */
[----:B------:R-:W-:-:S00]  /*52b0*/  NOP ;  /* 0x0000000000007918 */ /* 0x000fc00000000000 */
[----:B------:R-:W-:-:S00]  /*52c0*/  NOP ;  /* 0x0000000000007918 */ /* 0x000fc00000000000 */
[----:B------:R-:W-:-:S00]  /*52d0*/  NOP ;  /* 0x0000000000007918 */ /* 0x000fc00000000000 */
[----:B------:R-:W-:-:S00]  /*52e0*/  NOP ;  /* 0x0000000000007918 */ /* 0x000fc00000000000 */
[----:B------:R-:W-:-:S00]  /*52f0*/  NOP ;  /* 0x0000000000007918 */ /* 0x000fc00000000000 */
.L_x_92:


//--------------------- .nv.shared._Z27attention_tensorcore_kernelILi16ELi64ELi128EEvPKfS1_S1_Pfiiiiif --------------------------
	.section	.nv.shared._Z27attention_tensorcore_kernelILi16ELi64ELi128EEvPKfS1_S1_Pfiiiiif,"aw",@nobits
	.sectionflags	@""
	.align	16
	.zero		1024


//--------------------- .nv.shared.reserved.0     --------------------------
	.section	.nv.shared.reserved.0,"aw",@nobits
	.weak		__nv_reservedSMEM_offset_0_alias
	.size		__nv_reservedSMEM_offset_0_alias, 0, 64
	.other		__nv_reservedSMEM_offset_0_alias,@"STO_CUDA_RESERVED_SHARED STV_DEFAULT"
__nv_reservedSMEM_offset_0_alias:
	.zero		0
	.zero		64


//--------------------- .nv.constant0._Z27attention_tensorcore_kernelILi16ELi64ELi128EEvPKfS1_S1_Pfiiiiif --------------------------
	.section	.nv.constant0._Z27attention_tensorcore_kernelILi16ELi64ELi128EEvPKfS1_S1_Pfiiiiif,"a",@progbits
	.sectionflags	@""
	.align	4
.nv.constant0._Z27attention_tensorcore_kernelILi16ELi64ELi128EEvPKfS1_S1_Pfiiiiif:
	.zero		952


//--------------------- SYMBOLS --------------------------

	.type		.nv.reservedSmem.offset0,@object
	.size		.nv.reservedSmem.offset0,0x4
	.type		.nv.reservedSmem.cap,@object
	.size		.nv.reservedSmem.cap,0x4
